	.headerflags	@"EF_CUDA_TEXMODE_UNIFIED EF_CUDA_64BIT_ADDRESS EF_CUDA_ACCELERATORS EF_CUDA_SM90 EF_CUDA_VIRTUAL_SM(EF_CUDA_SM90)"
	.elftype	@"ET_EXEC"


//--------------------- .nv.info                  --------------------------
	.section	.nv.info,"",@"SHT_CUDA_INFO"
	.align	4


	//----- nvinfo : EIATTR_REGCOUNT
	.align		4
        /*0000*/ 	.byte	0x04, 0x2f
        /*0002*/ 	.short	(.L_3 - .L_2)
	.align		4
.L_2:
        /*0004*/ 	.word	index@(triton_poi_fused__native_batch_norm_legit_no_training_mul_softplus_tanh_3)
        /*0008*/ 	.word	0x00000020


	//----- nvinfo : EIATTR_MIN_STACK_SIZE
	.align		4
.L_3:
        /*000c*/ 	.byte	0x04, 0x12
        /*000e*/ 	.short	(.L_5 - .L_4)
	.align		4
.L_4:
        /*0010*/ 	.word	index@(triton_poi_fused__native_batch_norm_legit_no_training_mul_softplus_tanh_3)
        /*0014*/ 	.word	0x00000000


	//----- nvinfo : EIATTR_FRAME_SIZE
	.align		4
.L_5:
        /*0018*/ 	.byte	0x04, 0x11
        /*001a*/ 	.short	(.L_7 - .L_6)
	.align		4
.L_6:
        /*001c*/ 	.word	index@(triton_poi_fused__native_batch_norm_legit_no_training_mul_softplus_tanh_3)
        /*0020*/ 	.word	0x00000000


	//----- nvinfo : EIATTR_MIN_STACK_SIZE
	.align		4
.L_7:
        /*0024*/ 	.byte	0x04, 0x12
        /*0026*/ 	.short	(.L_9 - .L_8)
	.align		4
.L_8:
        /*0028*/ 	.word	index@(triton_poi_fused__native_batch_norm_legit_no_training_mul_softplus_tanh_3)
        /*002c*/ 	.word	0x00000000
.L_9:


//--------------------- .nv.info.triton_poi_fused__native_batch_norm_legit_no_training_mul_softplus_tanh_3 --------------------------
	.section	.nv.info.triton_poi_fused__native_batch_norm_legit_no_training_mul_softplus_tanh_3,"",@"SHT_CUDA_INFO"
	.sectionflags	@""
	.align	4


	//----- nvinfo : EIATTR_CUDA_API_VERSION
	.align		4
        /*0000*/ 	.byte	0x04, 0x37
        /*0002*/ 	.short	(.L_11 - .L_10)
.L_10:
        /*0004*/ 	.word	0x0000007c


	//----- nvinfo : EIATTR_KPARAM_INFO
	.align		4
.L_11:
        /*0008*/ 	.byte	0x04, 0x17
        /*000a*/ 	.short	(.L_13 - .L_12)
.L_12:
        /*000c*/ 	.word	0x00000000
        /*0010*/ 	.short	0x0006
        /*0012*/ 	.short	0x0030
        /*0014*/ 	.byte	0x00, 0xf0, 0x11, 0x00


	//----- nvinfo : EIATTR_KPARAM_INFO
	.align		4
.L_13:
        /*0018*/ 	.byte	0x04, 0x17
        /*001a*/ 	.short	(.L_15 - .L_14)
.L_14:
        /*001c*/ 	.word	0x00000000
        /*0020*/ 	.short	0x0005
        /*0022*/ 	.short	0x0028
        /*0024*/ 	.byte	0x00, 0xf4, 0x21, 0x00


	//----- nvinfo : EIATTR_KPARAM_INFO
	.align		4
.L_15:
        /*0028*/ 	.byte	0x04, 0x17
        /*002a*/ 	.short	(.L_17 - .L_16)
.L_16:
        /*002c*/ 	.word	0x00000000
        /*0030*/ 	.short	0x0004
        /*0032*/ 	.short	0x0020
        /*0034*/ 	.byte	0x00, 0xf4, 0x21, 0x00


	//----- nvinfo : EIATTR_KPARAM_INFO
	.align		4
.L_17:
        /*0038*/ 	.byte	0x04, 0x17
        /*003a*/ 	.short	(.L_19 - .L_18)
.L_18:
        /*003c*/ 	.word	0x00000000
        /*0040*/ 	.short	0x0003
        /*0042*/ 	.short	0x0018
        /*0044*/ 	.byte	0x00, 0xf4, 0x21, 0x00


	//----- nvinfo : EIATTR_KPARAM_INFO
	.align		4
.L_19:
        /*0048*/ 	.byte	0x04, 0x17
        /*004a*/ 	.short	(.L_21 - .L_20)
.L_20:
        /*004c*/ 	.word	0x00000000
        /*0050*/ 	.short	0x0002
        /*0052*/ 	.short	0x0010
        /*0054*/ 	.byte	0x00, 0xf4, 0x21, 0x00


	//----- nvinfo : EIATTR_KPARAM_INFO
	.align		4
.L_21:
        /*0058*/ 	.byte	0x04, 0x17
        /*005a*/ 	.short	(.L_23 - .L_22)
.L_22:
        /*005c*/ 	.word	0x00000000
        /*0060*/ 	.short	0x0001
        /*0062*/ 	.short	0x0008
        /*0064*/ 	.byte	0x00, 0xf4, 0x21, 0x00


	//----- nvinfo : EIATTR_KPARAM_INFO
	.align		4
.L_23:
        /*0068*/ 	.byte	0x04, 0x17
        /*006a*/ 	.short	(.L_25 - .L_24)
.L_24:
        /*006c*/ 	.word	0x00000000
        /*0070*/ 	.short	0x0000
        /*0072*/ 	.short	0x0000
        /*0074*/ 	.byte	0x00, 0xf4, 0x21, 0x00


	//----- nvinfo : EIATTR_SPARSE_MMA_MASK
	.align		4
.L_25:
        /*0078*/ 	.byte	0x03, 0x50
        /*007a*/ 	.short	0x0000


	//----- nvinfo : EIATTR_MAXREG_COUNT
	.align		4
        /*007c*/ 	.byte	0x03, 0x1b
        /*007e*/ 	.short	0x00ff


	//----- nvinfo : EIATTR_EXIT_INSTR_OFFSETS
	.align		4
        /*0080*/ 	.byte	0x04, 0x1c
        /*0082*/ 	.short	(.L_27 - .L_26)


	//   ....[0]....
.L_26:
        /*0084*/ 	.word	0x000023d0


	//----- nvinfo : EIATTR_REQNTID
	.align		4
.L_27:
        /*0088*/ 	.byte	0x04, 0x10
        /*008a*/ 	.short	(.L_29 - .L_28)
.L_28:
        /*008c*/ 	.word	0x00000080
        /*0090*/ 	.word	0x00000001
        /*0094*/ 	.word	0x00000001


	//----- nvinfo : EIATTR_CRS_STACK_SIZE
	.align		4
.L_29:
        /*0098*/ 	.byte	0x04, 0x1e
        /*009a*/ 	.short	(.L_31 - .L_30)
.L_30:
        /*009c*/ 	.word	0x00000000


	//----- nvinfo : EIATTR_CBANK_PARAM_SIZE
	.align		4
.L_31:
        /*00a0*/ 	.byte	0x03, 0x19
        /*00a2*/ 	.short	0x0034


	//----- nvinfo : EIATTR_PARAM_CBANK
	.align		4
        /*00a4*/ 	.byte	0x04, 0x0a
        /*00a6*/ 	.short	(.L_33 - .L_32)
	.align		4
.L_32:
        /*00a8*/ 	.word	index@(.nv.constant0.triton_poi_fused__native_batch_norm_legit_no_training_mul_softplus_tanh_3)
        /*00ac*/ 	.short	0x0210
        /*00ae*/ 	.short	0x0034


	//----- nvinfo : EIATTR_SW_WAR
	.align		4
.L_33:
        /*00b0*/ 	.byte	0x04, 0x36
        /*00b2*/ 	.short	(.L_35 - .L_34)
.L_34:
        /*00b4*/ 	.word	0x00000008
.L_35:


//--------------------- .nv.callgraph             --------------------------
	.section	.nv.callgraph,"",@"SHT_CUDA_CALLGRAPH"
	.align	4
	.sectionentsize	8
	.align		4
        /*0000*/ 	.word	0x00000000
	.align		4
        /*0004*/ 	.word	0xffffffff
	.align		4
        /*0008*/ 	.word	0x00000000
	.align		4
        /*000c*/ 	.word	0xfffffffe
	.align		4
        /*0010*/ 	.word	0x00000000
	.align		4
        /*0014*/ 	.word	0xfffffffd
	.align		4
        /*0018*/ 	.word	0x00000000
	.align		4
        /*001c*/ 	.word	0xfffffffc


//--------------------- .nv.constant4             --------------------------
	.section	.nv.constant4,"a",@progbits
	.align	8
	.align		8
.nv.constant4:
        /*0000*/ 	.dword	_$_str
	.align		8
        /*0008*/ 	.dword	_$_str_$_2


//--------------------- .text.triton_poi_fused__native_batch_norm_legit_no_training_mul_softplus_tanh_3 --------------------------
	.section	.text.triton_poi_fused__native_batch_norm_legit_no_training_mul_softplus_tanh_3,"ax",@progbits
	.align	128
        .global         triton_poi_fused__native_batch_norm_legit_no_training_mul_softplus_tanh_3
        .type           triton_poi_fused__native_batch_norm_legit_no_training_mul_softplus_tanh_3,@function
        .size           triton_poi_fused__native_batch_norm_legit_no_training_mul_softplus_tanh_3,(.L_x_41 - triton_poi_fused__native_batch_norm_legit_no_training_mul_softplus_tanh_3)
        .other          triton_poi_fused__native_batch_norm_legit_no_training_mul_softplus_tanh_3,@"STO_CUDA_ENTRY STV_DEFAULT"
triton_poi_fused__native_batch_norm_legit_no_training_mul_softplus_tanh_3:
.text.triton_poi_fused__native_batch_norm_legit_no_training_mul_softplus_tanh_3:
[----:B------:R-:W0:Y:S01]  /*0000*/  LDC R1, c[0x0][0x28] ;  /* 0x00000a00ff017b82 */ /* 0x000e220000000800 */
[----:B------:R-:W1:Y:S07]  /*0010*/  S2R R0, SR_TID.X ;  /* 0x0000000000007919 */ /* 0x000e6e0000002100 */
[----:B------:R-:W2:Y:S01]  /*0020*/  LDC.64 R4, c[0x0][0x228] ;  /* 0x00008a00ff047b82 */ /* 0x000ea20000000a00 */
[----:B------:R-:W-:Y:S01]  /*0030*/  ULDC.64 UR4, c[0x0][0x208] ;  /* 0x0000820000047ab9 */ /* 0x000fe20000000a00 */
[----:B------:R-:W3:Y:S06]  /*0040*/  S2R R7, SR_CTAID.X ;  /* 0x0000000000077919 */ /* 0x000eec0000002500 */
[----:B------:R-:W4:Y:S01]  /*0050*/  LDC.64 R8, c[0x0][0x220] ;  /* 0x00008800ff087b82 */ /* 0x000f220000000a00 */
[----:B------:R-:W-:-:S07]  /*0060*/  HFMA2.MMA R26, -RZ, RZ, 1.625, 0 ;  /* 0x3e800000ff1a7435 */ /* 0x000fce00000001ff */
[----:B------:R-:W5:Y:S08]  /*0070*/  LDC.64 R20, c[0x0][0x218] ;  /* 0x00008600ff147b82 */ /* 0x000f700000000a00 */
[----:B------:R-:W5:Y:S01]  /*0080*/  LDC.64 R12, c[0x0][0x230] ;  /* 0x00008c00ff0c7b82 */ /* 0x000f620000000a00 */
[----:B-1----:R-:W-:-:S07]  /*0090*/  SHF.L.U32 R0, R0, 0x2, RZ ;  /* 0x0000000200007819 */ /* 0x002fce00000006ff */
[----:B------:R-:W1:Y:S01]  /*00a0*/  LDC.64 R16, c[0x0][0x238] ;  /* 0x00008e00ff107b82 */ /* 0x000e620000000a00 */
[----:B---3--:R-:W-:Y:S02]  /*00b0*/  SHF.R.S32.HI R3, RZ, 0x15, R7 ;  /* 0x00000015ff037819 */ /* 0x008fe40000011407 */
[----:B------:R-:W-:Y:S02]  /*00c0*/  LOP3.LUT R0, R0, 0x1fc, RZ, 0xc0, !PT ;  /* 0x000001fc00007812 */ /* 0x000fe400078ec0ff */
[----:B------:R-:W-:Y:S02]  /*00d0*/  SGXT R3, R3, 0x1 ;  /* 0x000000010303781a */ /* 0x000fe40000000200 */
[----:B------:R-:W-:-:S04]  /*00e0*/  LEA R2, R7, R0, 0xa ;  /* 0x0000000007027211 */ /* 0x000fc800078e50ff */
[----:B------:R-:W-:-:S04]  /*00f0*/  LEA.HI R3, R3, R2, RZ, 0x7 ;  /* 0x0000000203037211 */ /* 0x000fc800078f38ff */
[----:B------:R-:W-:-:S04]  /*0100*/  LOP3.LUT R3, R3, 0xffffff80, RZ, 0xc0, !PT ;  /* 0xffffff8003037812 */ /* 0x000fc800078ec0ff */
[----:B------:R-:W-:-:S05]  /*0110*/  IADD3 R19, R2, -R3, RZ ;  /* 0x8000000302137210 */ /* 0x000fca0007ffe0ff */
[----:B--2---:R-:W-:-:S06]  /*0120*/  IMAD.WIDE R4, R19, 0x4, R4 ;  /* 0x0000000413047825 */ /* 0x004fcc00078e0204 */
[----:B------:R-:W2:Y:S01]  /*0130*/  LDG.E.EL.128 R4, desc[UR4][R4.64] ;  /* 0x0000000404047981 */ /* 0x000ea2000c2e1d00 */
[----:B----4-:R-:W-:-:S04]  /*0140*/  IMAD.WIDE R8, R19, 0x4, R8 ;  /* 0x0000000413087825 */ /* 0x010fc800078e0208 */
[----:B-----5:R-:W-:Y:S02]  /*0150*/  IMAD.WIDE R20, R2, 0x4, R20 ;  /* 0x0000000402147825 */ /* 0x020fe400078e0214 */
[----:B------:R-:W3:Y:S02]  /*0160*/  LDG.E.EL.128 R8, desc[UR4][R8.64] ;  /* 0x0000000408087981 */ /* 0x000ee4000c2e1d00 */
[----:B0-----:R-:W-:-:S04]  /*0170*/  IMAD.WIDE R12, R19, 0x4, R12 ;  /* 0x00000004130c7825 */ /* 0x001fc800078e020c */
[----:B-1----:R-:W-:-:S04]  /*0180*/  IMAD.WIDE R16, R19, 0x4, R16 ;  /* 0x0000000413107825 */ /* 0x002fc800078e0210 */
[----:B--2---:R-:W-:Y:S01]  /*0190*/  FADD R0, R4, 9.9999997473787516356e-06 ;  /* 0x3727c5ac04007421 */ /* 0x004fe20000000000 */
[----:B------:R-:W-:Y:S01]  /*01a0*/  FADD R3, R5, 9.9999997473787516356e-06 ;  /* 0x3727c5ac05037421 */ /* 0x000fe20000000000 */
[----:B------:R-:W-:Y:S01]  /*01b0*/  FADD R6, R6, 9.9999997473787516356e-06 ;  /* 0x3727c5ac06067421 */ /* 0x000fe20000000000 */
[----:B------:R-:W-:-:S03]  /*01c0*/  FADD R7, R7, 9.9999997473787516356e-06 ;  /* 0x3727c5ac07077421 */ /* 0x000fc60000000000 */
[----:B------:R-:W0:Y:S08]  /*01d0*/  MUFU.SQRT R0, R0 ;  /* 0x0000000000007308 */ /* 0x000e300000002000 */
[----:B------:R-:W1:Y:S01]  /*01e0*/  MUFU.SQRT R24, R6 ;  /* 0x0000000600187308 */ /* 0x000e620000002000 */
[----:B0-----:R-:W-:-:S07]  /*01f0*/  FSETP.GT.AND P6, PT, R0, 8.50705917302346158658e+37, PT ;  /* 0x7e8000000000780b */ /* 0x001fce0003fc4000 */
[----:B------:R-:W0:Y:S01]  /*0200*/  MUFU.SQRT R3, R3 ;  /* 0x0000000300037308 */ /* 0x000e220000002000 */
[----:B------:R-:W-:Y:S02]  /*0210*/  FSETP.GEU.AND P5, PT, R0, 1.175494350822287508e-38, PT ;  /* 0x008000000000780b */ /* 0x000fe40003fae000 */
[----:B------:R-:W-:Y:S02]  /*0220*/  FSEL R4, R26, 1, P6 ;  /* 0x3f8000001a047808 */ /* 0x000fe40003000000 */
[----:B-1----:R-:W-:-:S03]  /*0230*/  FSETP.GT.AND P3, PT, R24, 8.50705917302346158658e+37, PT ;  /* 0x7e8000001800780b */ /* 0x002fc60003f64000 */
[----:B------:R-:W1:Y:S01]  /*0240*/  MUFU.SQRT R18, R7 ;  /* 0x0000000700127308 */ /* 0x000e620000002000 */
[----:B------:R-:W-:Y:S02]  /*0250*/  FSETP.GEU.AND P0, PT, R24, 1.175494350822287508e-38, PT ;  /* 0x008000001800780b */ /* 0x000fe40003f0e000 */
[----:B------:R-:W-:Y:S01]  /*0260*/  FSEL R15, R26, 1, P3 ;  /* 0x3f8000001a0f7808 */ /* 0x000fe20001800000 */
[----:B------:R-:W-:Y:S02]  /*0270*/  @P6 FMUL R0, R0, 0.25 ;  /* 0x3e80000000006820 */ /* 0x000fe40000400000 */
[----:B------:R-:W-:Y:S01]  /*0280*/  @!P5 FMUL R4, R4, 16777216 ;  /* 0x4b8000000404d820 */ /* 0x000fe20000400000 */
[C---:B0-----:R-:W-:Y:S01]  /*0290*/  FSETP.GT.AND P4, PT, R3.reuse, 8.50705917302346158658e+37, PT ;  /* 0x7e8000000300780b */ /* 0x041fe20003f84000 */
[----:B------:R-:W-:Y:S01]  /*02a0*/  @!P5 FMUL R0, R0, 16777216 ;  /* 0x4b8000000000d820 */ /* 0x000fe20000400000 */
[----:B------:R-:W-:Y:S02]  /*02b0*/  FSETP.GEU.AND P1, PT, R3, 1.175494350822287508e-38, PT ;  /* 0x008000000300780b */ /* 0x000fe40003f2e000 */
[----:B------:R-:W-:Y:S01]  /*02c0*/  FSEL R14, R26, 1, P4 ;  /* 0x3f8000001a0e7808 */ /* 0x000fe20002000000 */
[----:B------:R-:W-:Y:S01]  /*02d0*/  @P3 FMUL R24, R24, 0.25 ;  /* 0x3e80000018183820 */ /* 0x000fe20000400000 */
[----:B------:R-:W0:Y:S01]  /*02e0*/  MUFU.RCP R27, R0 ;  /* 0x00000000001b7308 */ /* 0x000e220000001000 */
[----:B-1----:R-:W-:-:S02]  /*02f0*/  FSETP.GT.AND P2, PT, R18, 8.50705917302346158658e+37, PT ;  /* 0x7e8000001200780b */ /* 0x002fc40003f44000 */
[----:B------:R-:W-:Y:S01]  /*0300*/  @!P0 FMUL R24, R24, 16777216 ;  /* 0x4b80000018188820 */ /* 0x000fe20000400000 */
[----:B------:R-:W-:-:S03]  /*0310*/  FSETP.GEU.AND P6, PT, R18, 1.175494350822287508e-38, PT ;  /* 0x008000001200780b */ /* 0x000fc60003fce000 */
[----:B------:R-:W-:Y:S02]  /*0320*/  @P4 FMUL R3, R3, 0.25 ;  /* 0x3e80000003034820 */ /* 0x000fe40000400000 */
[----:B------:R-:W1:Y:S02]  /*0330*/  MUFU.RCP R24, R24 ;  /* 0x0000001800187308 */ /* 0x000e640000001000 */
[----:B------:R-:W-:-:S03]  /*0340*/  @!P1 FMUL R3, R3, 16777216 ;  /* 0x4b80000003039820 */ /* 0x000fc60000400000 */
[----:B------:R-:W-:Y:S01]  /*0350*/  @P2 FMUL R18, R18, 0.25 ;  /* 0x3e80000012122820 */ /* 0x000fe20000400000 */
[----:B0-----:R-:W-:Y:S02]  /*0360*/  FMUL R27, R27, R4 ;  /* 0x000000041b1b7220 */ /* 0x001fe40000400000 */
[----:B------:R-:W0:Y:S01]  /*0370*/  MUFU.RCP R25, R3 ;  /* 0x0000000300197308 */ /* 0x000e220000001000 */
[----:B------:R-:W3:Y:S01]  /*0380*/  LDG.E.128 R4, desc[UR4][R20.64] ;  /* 0x0000000414047981 */ /* 0x000ee2000c1e1d00 */
[----:B------:R-:W-:Y:S01]  /*0390*/  @!P6 FMUL R18, R18, 16777216 ;  /* 0x4b8000001212e820 */ /* 0x000fe20000400000 */
[----:B------:R-:W-:Y:S01]  /*03a0*/  @!P1 FMUL R14, R14, 16777216 ;  /* 0x4b8000000e0e9820 */ /* 0x000fe20000400000 */
[----:B------:R-:W-:-:S04]  /*03b0*/  @!P0 FMUL R15, R15, 16777216 ;  /* 0x4b8000000f0f8820 */ /* 0x000fc80000400000 */
[----:B------:R2:W4:Y:S01]  /*03c0*/  MUFU.RCP R0, R18 ;  /* 0x0000001200007308 */ /* 0x0005220000001000 */
[----:B-1----:R-:W-:Y:S01]  /*03d0*/  FMUL R24, R24, R15 ;  /* 0x0000000f18187220 */ /* 0x002fe20000400000 */
[----:B------:R-:W5:Y:S01]  /*03e0*/  LDG.E.128 R20, desc[UR4][R20.64+0x800] ;  /* 0x0008000414147981 */ /* 0x000f62000c1e1d00 */
[----:B0-----:R-:W-:-:S03]  /*03f0*/  FMUL R25, R25, R14 ;  /* 0x0000000e19197220 */ /* 0x001fc60000400000 */
[----:B------:R-:W5:Y:S04]  /*0400*/  LDG.E.EL.128 R12, desc[UR4][R12.64] ;  /* 0x000000040c0c7981 */ /* 0x000f68000c2e1d00 */
[----:B--2---:R-:W2:Y:S01]  /*0410*/  LDG.E.EL.128 R16, desc[UR4][R16.64] ;  /* 0x0000000410107981 */ /* 0x004ea2000c2e1d00 */
[----:B------:R-:W-:-:S05]  /*0420*/  FSEL R3, R26, 1, P2 ;  /* 0x3f8000001a037808 */ /* 0x000fca0001000000 */
[----:B------:R-:W-:-:S04]  /*0430*/  @!P6 FMUL R3, R3, 16777216 ;  /* 0x4b8000000303e820 */ /* 0x000fc80000400000 */
[----:B----4-:R-:W-:Y:S01]  /*0440*/  FMUL R0, R0, R3 ;  /* 0x0000000300007220 */ /* 0x010fe20000400000 */
[----:B------:R-:W-:Y:S01]  /*0450*/  BSSY B0, `(.L_x_0) ;  /* 0x000003f000007945 */ /* 0x000fe20003800000 */
[----:B---3--:R-:W-:-:S04]  /*0460*/  FADD R4, R4, -R8 ;  /* 0x8000000804047221 */ /* 0x008fc80000000000 */
[----:B------:R-:W-:Y:S01]  /*0470*/  FMUL R3, R4, R27 ;  /* 0x0000001b04037220 */ /* 0x000fe20000400000 */
[----:B-----5:R-:W-:-:S03]  /*0480*/  FADD R29, R20, -R8 ;  /* 0x80000008141d7221 */ /* 0x020fc60000000000 */
[----:B--2---:R-:W-:-:S04]  /*0490*/  FFMA R3, R12, R3, R16 ;  /* 0x000000030c037223 */ /* 0x004fc80000000010 */
[----:B------:R-:W-:-:S05]  /*04a0*/  FMUL R8, R3, 1.4426950216293334961 ;  /* 0x3fb8aa3b03087820 */ /* 0x000fca0000400000 */
[----:B------:R-:W-:-:S13]  /*04b0*/  FSETP.GEU.AND P0, PT, R8, -126, PT ;  /* 0xc2fc00000800780b */ /* 0x000fda0003f0e000 */
[----:B------:R-:W-:-:S06]  /*04c0*/  @!P0 FMUL R8, R8, 0.5 ;  /* 0x3f00000008088820 */ /* 0x000fcc0000400000 */
[----:B------:R-:W0:Y:S01]  /*04d0*/  MUFU.EX2 R8, R8 ;  /* 0x0000000800087308 */ /* 0x000e220000000800 */
[----:B------:R-:W-:Y:S01]  /*04e0*/  FADD R4, R5, -R9 ;  /* 0x8000000905047221 */ /* 0x000fe20000000000 */
[----:B0-----:R-:W-:-:S04]  /*04f0*/  @!P0 FMUL R8, R8, R8 ;  /* 0x0000000808088220 */ /* 0x001fc80000400000 */
[----:B------:R-:W-:-:S05]  /*0500*/  FADD.FTZ.RZ R5, R8, 1 ;  /* 0x3f80000008057421 */ /* 0x000fca000001c000 */
[----:B------:R-:W-:Y:S01]  /*0510*/  IADD3 R5, R5, -0x3f400000, RZ ;  /* 0xc0c0000005057810 */ /* 0x000fe20007ffe0ff */
[----:B------:R-:W-:-:S03]  /*0520*/  FADD R28, R21, -R9 ;  /* 0x80000009151c7221 */ /* 0x000fc60000000000 */
[----:B------:R-:W-:-:S04]  /*0530*/  LOP3.LUT R5, R5, 0xff800000, RZ, 0xc0, !PT ;  /* 0xff80000005057812 */ /* 0x000fc800078ec0ff */
[----:B------:R-:W-:Y:S02]  /*0540*/  IADD3 R9, -R5, 0x40800000, RZ ;  /* 0x4080000005097810 */ /* 0x000fe40007ffe1ff */
[----:B------:R-:W-:-:S03]  /*0550*/  IADD3 R20, R8, -R5, RZ ;  /* 0x8000000508147210 */ /* 0x000fc60007ffe0ff */
[----:B------:R-:W-:Y:S01]  /*0560*/  FFMA.FTZ R9, R9, R26, -1 ;  /* 0xbf80000009097423 */ /* 0x000fe2000001001a */
[----:B------:R-:W-:-:S03]  /*0570*/  MOV R21, 0x3d39bf78 ;  /* 0x3d39bf7800157802 */ /* 0x000fc60000000f00 */
[----:B------:R-:W-:-:S04]  /*0580*/  FADD R20, R20, R9 ;  /* 0x0000000914147221 */ /* 0x000fc80000000000 */
[----:B------:R-:W-:-:S04]  /*0590*/  FFMA.FTZ R9, R20, -R21, 0.10546888411045074463 ;  /* 0x3dd8001214097423 */ /* 0x000fc80000010815 */
[----:B------:R-:W-:Y:S01]  /*05a0*/  FFMA.FTZ R9, R20, R9, -0.13229703903198242188 ;  /* 0xbe0778e014097423 */ /* 0x000fe20000010009 */
[----:B------:R-:W-:-:S03]  /*05b0*/  FMUL R4, R4, R25 ;  /* 0x0000001904047220 */ /* 0x000fc60000400000 */
[----:B------:R-:W-:Y:S01]  /*05c0*/  FFMA.FTZ R9, R20, R9, 0.14491446316242218018 ;  /* 0x3e14647514097423 */ /* 0x000fe20000010009 */
[----:B------:R-:W-:-:S03]  /*05d0*/  FFMA R4, R13, R4, R17 ;  /* 0x000000040d047223 */ /* 0x000fc60000000011 */
[----:B------:R-:W-:Y:S01]  /*05e0*/  FFMA.FTZ R9, R20, R9, -0.16641564667224884033 ;  /* 0xbe2a68dd14097423 */ /* 0x000fe20000010009 */
[----:B------:R-:W-:-:S03]  /*05f0*/  FMUL R26, R4, 1.4426950216293334961 ;  /* 0x3fb8aa3b041a7820 */ /* 0x000fc60000400000 */
[----:B------:R-:W-:Y:S02]  /*0600*/  FFMA.FTZ R9, R20, R9, 0.19988867640495300293 ;  /* 0x3e4caf9e14097423 */ /* 0x000fe40000010009 */
[----:B------:R-:W-:Y:S02]  /*0610*/  FSETP.GEU.AND P0, PT, R26, -126, PT ;  /* 0xc2fc00001a00780b */ /* 0x000fe40003f0e000 */
[----:B------:R-:W-:-:S04]  /*0620*/  FFMA.FTZ R9, R20, R9, -0.25000196695327758789 ;  /* 0xbe80004214097423 */ /* 0x000fc80000010009 */
[----:B------:R-:W-:-:S04]  /*0630*/  FFMA.FTZ R9, R20, R9, 0.33333510160446166992 ;  /* 0x3eaaaae614097423 */ /* 0x000fc80000010009 */
[----:B------:R-:W-:-:S04]  /*0640*/  FFMA.FTZ R9, R20, R9, -0.5 ;  /* 0xbf00000014097423 */ /* 0x000fc80000010009 */
[----:B------:R-:W-:Y:S01]  /*0650*/  FMUL R9, R20, R9 ;  /* 0x0000000914097220 */ /* 0x000fe20000400000 */
[----:B------:R-:W-:-:S03]  /*0660*/  @!P0 FMUL R26, R26, 0.5 ;  /* 0x3f0000001a1a8820 */ /* 0x000fc60000400000 */
[----:B------:R-:W-:Y:S02]  /*0670*/  FFMA.FTZ R20, R20, R9, R20 ;  /* 0x0000000914147223 */ /* 0x000fe40000010014 */
[----:B------:R-:W0:Y:S01]  /*0680*/  MUFU.EX2 R9, R26 ;  /* 0x0000001a00097308 */ /* 0x000e220000000800 */
[----:B------:R-:W-:-:S05]  /*0690*/  I2FP.F32.S32 R5, R5 ;  /* 0x0000000500057245 */ /* 0x000fca0000201400 */
[----:B------:R-:W-:-:S04]  /*06a0*/  FMUL R5, R5, 1.1920928955078125e-07 ;  /* 0x3400000005057820 */ /* 0x000fc80000400000 */
[----:B------:R-:W-:Y:S01]  /*06b0*/  FFMA.FTZ R20, R5, 0.69314718246459960938, R20 ;  /* 0x3f31721805147823 */ /* 0x000fe20000010014 */
[----:B0-----:R-:W-:-:S04]  /*06c0*/  @!P0 FMUL R9, R9, R9 ;  /* 0x0000000909098220 */ /* 0x001fc80000400000 */
[----:B------:R-:W-:Y:S01]  /*06d0*/  FADD.FTZ.RZ R5, R9, 1 ;  /* 0x3f80000009057421 */ /* 0x000fe2000001c000 */
[----:B------:R-:W-:-:S04]  /*06e0*/  FMUL R27, R29, R27 ;  /* 0x0000001b1d1b7220 */ /* 0x000fc80000400000 */
[----:B------:R-:W-:Y:S01]  /*06f0*/  IADD3 R5, R5, -0x3f400000, RZ ;  /* 0xc0c0000005057810 */ /* 0x000fe20007ffe0ff */
[----:B------:R-:W-:-:S03]  /*0700*/  FFMA R12, R12, R27, R16 ;  /* 0x0000001b0c0c7223 */ /* 0x000fc60000000010 */
[----:B------:R-:W-:Y:S01]  /*0710*/  LOP3.LUT R16, R5, 0xff800000, RZ, 0xc0, !PT ;  /* 0xff80000005107812 */ /* 0x000fe200078ec0ff */
[--C-:B------:R-:W-:Y:S01]  /*0720*/  FADD R5, R6, -R10.reuse ;  /* 0x8000000a06057221 */ /* 0x100fe20000000000 */
[----:B------:R-:W-:Y:S02]  /*0730*/  HFMA2.MMA R6, -RZ, RZ, 1.625, 0 ;  /* 0x3e800000ff067435 */ /* 0x000fe400000001ff */
[----:B------:R-:W-:Y:S01]  /*0740*/  IADD3 R29, -R16, 0x40800000, RZ ;  /* 0x40800000101d7810 */ /* 0x000fe20007ffe1ff */
[----:B------:R-:W-:Y:S01]  /*0750*/  FADD R27, R22, -R10 ;  /* 0x8000000a161b7221 */ /* 0x000fe20000000000 */
[----:B------:R-:W-:Y:S02]  /*0760*/  IADD3 R22, R9, -R16, RZ ;  /* 0x8000001009167210 */ /* 0x000fe40007ffe0ff */
[----:B------:R-:W-:-:S04]  /*0770*/  ISETP.GE.U32.AND P0, PT, R8, 0x7f800000, PT ;  /* 0x7f8000000800780c */ /* 0x000fc80003f06070 */
[----:B------:R-:W-:Y:S01]  /*0780*/  FFMA.FTZ R29, R29, R6, -1 ;  /* 0xbf8000001d1d7423 */ /* 0x000fe20000010006 */
[----:B------:R-:W-:-:S03]  /*0790*/  FMUL R28, R28, R25 ;  /* 0x000000191c1c7220 */ /* 0x000fc60000400000 */
[----:B------:R-:W-:-:S04]  /*07a0*/  FADD R22, R22, R29 ;  /* 0x0000001d16167221 */ /* 0x000fc80000000000 */
[----:B------:R-:W-:-:S04]  /*07b0*/  FFMA.FTZ R25, R22, -R21, 0.10546888411045074463 ;  /* 0x3dd8001216197423 */ /* 0x000fc80000010815 */
[----:B------:R-:W-:-:S04]  /*07c0*/  FFMA.FTZ R25, R22, R25, -0.13229703903198242188 ;  /* 0xbe0778e016197423 */ /* 0x000fc80000010019 */
[----:B------:R-:W-:Y:S01]  /*07d0*/  FFMA.FTZ R25, R22, R25, 0.14491446316242218018 ;  /* 0x3e14647516197423 */ /* 0x000fe20000010019 */
[----:B------:R-:W-:Y:S06]  /*07e0*/  @!P0 BRA `(.L_x_1) ;  /* 0x0000000000148947 */ /* 0x000fec0003800000 */
[----:B------:R-:W-:-:S13]  /*07f0*/  ISETP.GE.AND P0, PT, R8, -0x407fffff, PT ;  /* 0xbf8000010800780c */ /* 0x000fda0003f06270 */
[----:B------:R-:W-:-:S05]  /*0800*/  @P0 MOV R29, 0x7f800000 ;  /* 0x7f800000001d0802 */ /* 0x000fca0000000f00 */
[C---:B------:R-:W-:Y:S01]  /*0810*/  @P0 FFMA.FTZ R20, R8.reuse, R29, +INF ;  /* 0x7f80000008140423 */ /* 0x040fe2000001001d */
[----:B------:R-:W-:-:S04]  /*0820*/  FSETP.NEU.AND P0, PT, R8, RZ, PT ;  /* 0x000000ff0800720b */ /* 0x000fc80003f0d000 */
[----:B------:R-:W-:-:S09]  /*0830*/  FSEL R20, R20, -RZ, P0 ;  /* 0x800000ff14147208 */ /* 0x000fd20000000000 */
.L_x_1:
[----:B------:R-:W-:Y:S05]  /*0840*/  BSYNC B0 ;  /* 0x0000000000007941 */ /* 0x000fea0003800000 */
.L_x_0:
[C---:B------:R-:W-:Y:S01]  /*0850*/  FFMA.FTZ R25, R22.reuse, R25, -0.16641564667224884033 ;  /* 0xbe2a68dd16197423 */ /* 0x040fe20000010019 */
[----:B------:R-:W-:Y:S01]  /*0860*/  FMUL R5, R5, R24 ;  /* 0x0000001805057220 */ /* 0x000fe20000400000 */
[----:B------:R-:W-:Y:S01]  /*0870*/  FADD R7, R7, -R11 ;  /* 0x8000000b07077221 */ /* 0x000fe20000000000 */
[----:B------:R-:W-:Y:S01]  /*0880*/  FFMA R13, R13, R28, R17 ;  /* 0x0000001c0d0d7223 */ /* 0x000fe20000000011 */
[----:B------:R-:W-:Y:S01]  /*0890*/  FFMA.FTZ R25, R22, R25, 0.19988867640495300293 ;  /* 0x3e4caf9e16197423 */ /* 0x000fe20000010019 */
[--C-:B------:R-:W-:Y:S01]  /*08a0*/  FFMA R10, R14, R5, R18.reuse ;  /* 0x000000050e0a7223 */ /* 0x100fe20000000012 */
[----:B------:R-:W-:Y:S01]  /*08b0*/  FMUL R26, R7, R0 ;  /* 0x00000000071a7220 */ /* 0x000fe20000400000 */
[----:B------:R-:W-:Y:S01]  /*08c0*/  FMUL R27, R24, R27 ;  /* 0x0000001b181b7220 */ /* 0x000fe20000400000 */
[----:B------:R-:W-:Y:S01]  /*08d0*/  FFMA.FTZ R5, R22, R25, -0.25000196695327758789 ;  /* 0xbe80004216057423 */ /* 0x000fe20000010019 */
[----:B------:R-:W-:Y:S01]  /*08e0*/  FMUL R25, R10, 1.4426950216293334961 ;  /* 0x3fb8aa3b0a197820 */ /* 0x000fe20000400000 */
[----:B------:R-:W-:Y:S01]  /*08f0*/  FADD R23, R23, -R11 ;  /* 0x8000000b17177221 */ /* 0x000fe20000000000 */
[----:B------:R-:W-:Y:S01]  /*0900*/  FFMA R14, R14, R27, R18 ;  /* 0x0000001b0e0e7223 */ /* 0x000fe20000000012 */
[----:B------:R-:W-:Y:S01]  /*0910*/  FFMA.FTZ R5, R22, R5, 0.33333510160446166992 ;  /* 0x3eaaaae616057423 */ /* 0x000fe20000010005 */
[----:B------:R-:W-:Y:S01]  /*0920*/  FMUL R27, R13, 1.4426950216293334961 ;  /* 0x3fb8aa3b0d1b7820 */ /* 0x000fe20000400000 */
[----:B------:R-:W-:Y:S01]  /*0930*/  FSETP.GEU.AND P0, PT, R25, -126, PT ;  /* 0xc2fc00001900780b */ /* 0x000fe20003f0e000 */
[----:B------:R-:W-:Y:S01]  /*0940*/  FMUL R0, R0, R23 ;  /* 0x0000001700007220 */ /* 0x000fe20000400000 */
[----:B------:R-:W-:Y:S01]  /*0950*/  FFMA.FTZ R5, R22, R5, -0.5 ;  /* 0xbf00000016057423 */ /* 0x000fe20000010005 */
[----:B------:R-:W-:Y:S01]  /*0960*/  FMUL R23, R12, 1.4426950216293334961 ;  /* 0x3fb8aa3b0c177820 */ /* 0x000fe20000400000 */
[----:B------:R-:W-:Y:S02]  /*0970*/  BSSY B0, `(.L_x_2) ;  /* 0x000004a000007945 */ /* 0x000fe40003800000 */
[----:B------:R-:W-:-:S04]  /*0980*/  FMUL R5, R22, R5 ;  /* 0x0000000516057220 */ /* 0x000fc80000400000 */
[----:B------:R-:W-:Y:S01]  /*0990*/  FFMA.FTZ R8, R22, R5, R22 ;  /* 0x0000000516087223 */ /* 0x000fe20000010016 */
[C-C-:B------:R-:W-:Y:S01]  /*09a0*/  FFMA R5, R15.reuse, R26, R19.reuse ;  /* 0x0000001a0f057223 */ /* 0x140fe20000000013 */
[----:B------:R-:W-:Y:S01]  /*09b0*/  FFMA R15, R15, R0, R19 ;  /* 0x000000000f0f7223 */ /* 0x000fe20000000013 */
[----:B------:R-:W-:Y:S02]  /*09c0*/  @!P0 FMUL R25, R25, 0.5 ;  /* 0x3f00000019198820 */ /* 0x000fe40000400000 */
[----:B------:R-:W-:Y:S02]  /*09d0*/  FMUL R26, R5, 1.4426950216293334961 ;  /* 0x3fb8aa3b051a7820 */ /* 0x000fe40000400000 */
[----:B------:R-:W0:Y:S03]  /*09e0*/  MUFU.EX2 R7, R25 ;  /* 0x0000001900077308 */ /* 0x000e260000000800 */
[----:B------:R-:W-:Y:S01]  /*09f0*/  FSETP.GEU.AND P1, PT, R26, -126, PT ;  /* 0xc2fc00001a00780b */ /* 0x000fe20003f2e000 */
[----:B0-----:R-:W-:-:S12]  /*0a00*/  @!P0 FMUL R7, R7, R7 ;  /* 0x0000000707078220 */ /* 0x001fd80000400000 */
[----:B------:R-:W-:Y:S01]  /*0a10*/  @!P1 FMUL R26, R26, 0.5 ;  /* 0x3f0000001a1a9820 */ /* 0x000fe20000400000 */
[----:B------:R-:W-:Y:S01]  /*0a20*/  FSETP.GEU.AND P0, PT, R23, -126, PT ;  /* 0xc2fc00001700780b */ /* 0x000fe20003f0e000 */
[----:B------:R-:W-:Y:S02]  /*0a30*/  FADD.FTZ.RZ R22, R7, 1 ;  /* 0x3f80000007167421 */ /* 0x000fe4000001c000 */
[----:B------:R-:W0:Y:S03]  /*0a40*/  MUFU.EX2 R17, R26 ;  /* 0x0000001a00117308 */ /* 0x000e260000000800 */
[----:B------:R-:W-:-:S04]  /*0a50*/  IADD3 R22, R22, -0x3f400000, RZ ;  /* 0xc0c0000016167810 */ /* 0x000fc80007ffe0ff */
[----:B------:R-:W-:-:S03]  /*0a60*/  LOP3.LUT R22, R22, 0xff800000, RZ, 0xc0, !PT ;  /* 0xff80000016167812 */ /* 0x000fc600078ec0ff */
[----:B------:R-:W-:Y:S01]  /*0a70*/  @!P0 FMUL R23, R23, 0.5 ;  /* 0x3f00000017178820 */ /* 0x000fe20000400000 */
[----:B------:R-:W-:Y:S02]  /*0a80*/  IADD3 R25, -R22, 0x40800000, RZ ;  /* 0x4080000016197810 */ /* 0x000fe40007ffe1ff */
[----:B------:R-:W-:Y:S01]  /*0a90*/  IADD3 R18, R7, -R22, RZ ;  /* 0x8000001607127210 */ /* 0x000fe20007ffe0ff */
[----:B0-----:R-:W-:Y:S01]  /*0aa0*/  @!P1 FMUL R17, R17, R17 ;  /* 0x0000001111119220 */ /* 0x001fe20000400000 */
[----:B------:R-:W-:Y:S01]  /*0ab0*/  FSETP.GEU.AND P1, PT, R27, -126, PT ;  /* 0xc2fc00001b00780b */ /* 0x000fe20003f2e000 */
[----:B------:R-:W-:Y:S02]  /*0ac0*/  FFMA.FTZ R25, R25, R6, -1 ;  /* 0xbf80000019197423 */ /* 0x000fe40000010006 */
[----:B------:R-:W-:Y:S02]  /*0ad0*/  FADD.FTZ.RZ R24, R17, 1 ;  /* 0x3f80000011187421 */ /* 0x000fe4000001c000 */
[----:B------:R-:W-:-:S03]  /*0ae0*/  FADD R18, R18, R25 ;  /* 0x0000001912127221 */ /* 0x000fc60000000000 */
[----:B------:R-:W-:Y:S01]  /*0af0*/  IADD3 R24, R24, -0x3f400000, RZ ;  /* 0xc0c0000018187810 */ /* 0x000fe20007ffe0ff */
[----:B------:R-:W-:-:S03]  /*0b00*/  FFMA.FTZ R11, R18, -R21, 0.10546888411045074463 ;  /* 0x3dd80012120b7423 */ /* 0x000fc60000010815 */
[----:B------:R-:W-:Y:S01]  /*0b10*/  LOP3.LUT R24, R24, 0xff800000, RZ, 0xc0, !PT ;  /* 0xff80000018187812 */ /* 0x000fe200078ec0ff */
[C---:B------:R-:W-:Y:S01]  /*0b20*/  FFMA.FTZ R11, R18.reuse, R11, -0.13229703903198242188 ;  /* 0xbe0778e0120b7423 */ /* 0x040fe2000001000b */
[----:B------:R-:W-:Y:S02]  /*0b30*/  @!P1 FMUL R27, R27, 0.5 ;  /* 0x3f0000001b1b9820 */ /* 0x000fe40000400000 */
[----:B------:R-:W-:Y:S01]  /*0b40*/  IADD3 R25, -R24, 0x40800000, RZ ;  /* 0x4080000018197810 */ /* 0x000fe20007ffe1ff */
[----:B------:R-:W-:Y:S01]  /*0b50*/  FFMA.FTZ R11, R18, R11, 0.14491446316242218018 ;  /* 0x3e146475120b7423 */ /* 0x000fe2000001000b */
[----:B------:R-:W-:-:S03]  /*0b60*/  IADD3 R28, R17, -R24, RZ ;  /* 0x80000018111c7210 */ /* 0x000fc60007ffe0ff */
[----:B------:R-:W-:Y:S01]  /*0b70*/  FFMA.FTZ R25, R25, R6, -1 ;  /* 0xbf80000019197423 */ /* 0x000fe20000010006 */
[----:B------:R-:W-:-:S03]  /*0b80*/  FFMA.FTZ R11, R18, R11, -0.16641564667224884033 ;  /* 0xbe2a68dd120b7423 */ /* 0x000fc6000001000b */
[----:B------:R-:W-:Y:S01]  /*0b90*/  FADD R28, R28, R25 ;  /* 0x000000191c1c7221 */ /* 0x000fe20000000000 */
[----:B------:R-:W-:-:S03]  /*0ba0*/  FFMA.FTZ R11, R18, R11, 0.19988867640495300293 ;  /* 0x3e4caf9e120b7423 */ /* 0x000fc6000001000b */
[----:B------:R-:W-:Y:S01]  /*0bb0*/  FFMA.FTZ R19, R28, -R21, 0.10546888411045074463 ;  /* 0x3dd800121c137423 */ /* 0x000fe20000010815 */
[----:B------:R-:W-:-:S03]  /*0bc0*/  FFMA.FTZ R11, R18, R11, -0.25000196695327758789 ;  /* 0xbe800042120b7423 */ /* 0x000fc6000001000b */
[----:B------:R-:W-:Y:S01]  /*0bd0*/  FFMA.FTZ R25, R28, R19, -0.13229703903198242188 ;  /* 0xbe0778e01c197423 */ /* 0x000fe20000010013 */
[----:B------:R-:W-:Y:S02]  /*0be0*/  FFMA.FTZ R19, R18, R11, 0.33333510160446166992 ;  /* 0x3eaaaae612137423 */ /* 0x000fe4000001000b */
[----:B------:R-:W0:Y:S01]  /*0bf0*/  MUFU.EX2 R11, R23 ;  /* 0x00000017000b7308 */ /* 0x000e220000000800 */
[----:B------:R-:W-:Y:S01]  /*0c00*/  FFMA.FTZ R25, R28, R25, 0.14491446316242218018 ;  /* 0x3e1464751c197423 */ /* 0x000fe20000010019 */
[----:B------:R-:W-:-:S03]  /*0c10*/  FFMA.FTZ R19, R18, R19, -0.5 ;  /* 0xbf00000012137423 */ /* 0x000fc60000010013 */
[----:B------:R-:W-:Y:S01]  /*0c20*/  FFMA.FTZ R25, R28, R25, -0.16641564667224884033 ;  /* 0xbe2a68dd1c197423 */ /* 0x000fe20000010019 */
[----:B------:R-:W-:-:S03]  /*0c30*/  FMUL R19, R18, R19 ;  /* 0x0000001312137220 */ /* 0x000fc60000400000 */
[----:B------:R-:W-:Y:S01]  /*0c40*/  FFMA.FTZ R25, R28, R25, 0.19988867640495300293 ;  /* 0x3e4caf9e1c197423 */ /* 0x000fe20000010019 */
[----:B------:R-:W-:Y:S01]  /*0c50*/  FFMA.FTZ R0, R18, R19, R18 ;  /* 0x0000001312007223 */ /* 0x000fe20000010012 */
[----:B------:R-:W-:Y:S02]  /*0c60*/  I2FP.F32.S32 R19, R16 ;  /* 0x0000001000137245 */ /* 0x000fe40000201400 */
[C---:B------:R-:W-:Y:S01]  /*0c70*/  FFMA.FTZ R25, R28.reuse, R25, -0.25000196695327758789 ;  /* 0xbe8000421c197423 */ /* 0x040fe20000010019 */
[----:B0-----:R-:W-:Y:S01]  /*0c80*/  @!P0 FMUL R11, R11, R11 ;  /* 0x0000000b0b0b8220 */ /* 0x001fe20000400000 */
[----:B------:R-:W-:Y:S02]  /*0c90*/  ISETP.GE.U32.AND P0, PT, R9, 0x7f800000, PT ;  /* 0x7f8000000900780c */ /* 0x000fe40003f06070 */
[----:B------:R-:W-:Y:S01]  /*0ca0*/  FFMA.FTZ R25, R28, R25, 0.33333510160446166992 ;  /* 0x3eaaaae61c197423 */ /* 0x000fe20000010019 */
[----:B------:R-:W-:Y:S01]  /*0cb0*/  FMUL R19, R19, 1.1920928955078125e-07 ;  /* 0x3400000013137820 */ /* 0x000fe20000400000 */
[----:B------:R-:W-:-:S02]  /*0cc0*/  FADD.FTZ.RZ R18, R11, 1 ;  /* 0x3f8000000b127421 */ /* 0x000fc4000001c000 */
[C---:B------:R-:W-:Y:S01]  /*0cd0*/  FFMA.FTZ R25, R28.reuse, R25, -0.5 ;  /* 0xbf0000001c197423 */ /* 0x040fe20000010019 */
[----:B------:R-:W-:Y:S02]  /*0ce0*/  FFMA.FTZ R19, R19, 0.69314718246459960938, R8 ;  /* 0x3f31721813137823 */ /* 0x000fe40000010008 */
[----:B------:R-:W-:Y:S01]  /*0cf0*/  IADD3 R18, R18, -0x3f400000, RZ ;  /* 0xc0c0000012127810 */ /* 0x000fe20007ffe0ff */
[----:B------:R-:W-:-:S03]  /*0d00*/  FMUL R25, R28, R25 ;  /* 0x000000191c197220 */ /* 0x000fc60000400000 */
[----:B------:R-:W-:Y:S01]  /*0d10*/  LOP3.LUT R26, R18, 0xff800000, RZ, 0xc0, !PT ;  /* 0xff800000121a7812 */ /* 0x000fe200078ec0ff */
[----:B------:R-:W-:Y:S01]  /*0d20*/  FFMA.FTZ R25, R28, R25, R28 ;  /* 0x000000191c197223 */ /* 0x000fe2000001001c */
[----:B------:R-:W0:Y:S02]  /*0d30*/  MUFU.EX2 R18, R27 ;  /* 0x0000001b00127308 */ /* 0x000e240000000800 */
[----:B------:R-:W-:Y:S02]  /*0d40*/  IADD3 R23, -R26, 0x40800000, RZ ;  /* 0x408000001a177810 */ /* 0x000fe40007ffe1ff */
[----:B------:R-:W-:-:S03]  /*0d50*/  IADD3 R16, R11, -R26, RZ ;  /* 0x8000001a0b107210 */ /* 0x000fc60007ffe0ff */
[----:B------:R-:W-:-:S04]  /*0d60*/  FFMA.FTZ R23, R23, R6, -1 ;  /* 0xbf80000017177423 */ /* 0x000fc80000010006 */
[----:B------:R-:W-:-:S04]  /*0d70*/  FADD R16, R16, R23 ;  /* 0x0000001710107221 */ /* 0x000fc80000000000 */
[----:B------:R-:W-:Y:S01]  /*0d80*/  FFMA.FTZ R23, R16, -R21, 0.10546888411045074463 ;  /* 0x3dd8001210177423 */ /* 0x000fe20000010815 */
[----:B0-----:R-:W-:-:S03]  /*0d90*/  @!P1 FMUL R18, R18, R18 ;  /* 0x0000001212129220 */ /* 0x001fc60000400000 */
[----:B------:R-:W-:Y:S01]  /*0da0*/  FFMA.FTZ R23, R16, R23, -0.13229703903198242188 ;  /* 0xbe0778e010177423 */ /* 0x000fe20000010017 */
[----:B------:R-:W-:Y:S06]  /*0db0*/  @!P0 BRA `(.L_x_3) ;  /* 0x0000000000148947 */ /* 0x000fec0003800000 */
[----:B------:R-:W-:-:S13]  /*0dc0*/  ISETP.GE.AND P0, PT, R9, -0x407fffff, PT ;  /* 0xbf8000010900780c */ /* 0x000fda0003f06270 */
[----:B------:R-:W-:-:S05]  /*0dd0*/  @P0 MOV R8, 0x7f800000 ;  /* 0x7f80000000080802 */ /* 0x000fca0000000f00 */
[C---:B------:R-:W-:Y:S01]  /*0de0*/  @P0 FFMA.FTZ R19, R9.reuse, R8, +INF ;  /* 0x7f80000009130423 */ /* 0x040fe20000010008 */
[----:B------:R-:W-:-:S04]  /*0df0*/  FSETP.NEU.AND P0, PT, R9, RZ, PT ;  /* 0x000000ff0900720b */ /* 0x000fc80003f0d000 */
[----:B------:R-:W-:-:S09]  /*0e00*/  FSEL R19, R19, -RZ, P0 ;  /* 0x800000ff13137208 */ /* 0x000fd20000000000 */
.L_x_3:
[----:B------:R-:W-:Y:S05]  /*0e10*/  BSYNC B0 ;  /* 0x0000000000007941 */ /* 0x000fea0003800000 */
.L_x_2:
[----:B------:R-:W-:Y:S01]  /*0e20*/  FADD.FTZ.RZ R8, R18, 1 ;  /* 0x3f80000012087421 */ /* 0x000fe2000001c000 */
[----:B------:R-:W-:Y:S01]  /*0e30*/  FFMA.FTZ R23, R16, R23, 0.14491446316242218018 ;  /* 0x3e14647510177423 */ /* 0x000fe20000010017 */
[----:B------:R-:W-:Y:S01]  /*0e40*/  FMUL R28, R14, 1.4426950216293334961 ;  /* 0x3fb8aa3b0e1c7820 */ /* 0x000fe20000400000 */
[----:B------:R-:W-:Y:S01]  /*0e50*/  I2FP.F32.S32 R24, R24 ;  /* 0x0000001800187245 */ /* 0x000fe20000201400 */
[----:B------:R-:W-:Y:S01]  /*0e60*/  BSSY B0, `(.L_x_4) ;  /* 0x0000061000007945 */ /* 0x000fe20003800000 */
[----:B------:R-:W-:Y:S01]  /*0e70*/  FFMA.FTZ R23, R16, R23, -0.16641564667224884033 ;  /* 0xbe2a68dd10177423 */ /* 0x000fe20000010017 */
[----:B------:R-:W-:Y:S02]  /*0e80*/  IADD3 R8, R8, -0x3f400000, RZ ;  /* 0xc0c0000008087810 */ /* 0x000fe40007ffe0ff */
[----:B------:R-:W-:Y:S01]  /*0e90*/  FSETP.GEU.AND P0, PT, R28, -126, PT ;  /* 0xc2fc00001c00780b */ /* 0x000fe20003f0e000 */
[----:B------:R-:W-:Y:S01]  /*0ea0*/  FFMA.FTZ R23, R16, R23, 0.19988867640495300293 ;  /* 0x3e4caf9e10177423 */ /* 0x000fe20000010017 */
[----:B------:R-:W-:Y:S01]  /*0eb0*/  LOP3.LUT R27, R8, 0xff800000, RZ, 0xc0, !PT ;  /* 0xff800000081b7812 */ /* 0x000fe200078ec0ff */
[----:B------:R-:W-:Y:S01]  /*0ec0*/  FMUL R24, R24, 1.1920928955078125e-07 ;  /* 0x3400000018187820 */ /* 0x000fe20000400000 */
[----:B------:R-:W-:Y:S01]  /*0ed0*/  I2FP.F32.S32 R26, R26 ;  /* 0x0000001a001a7245 */ /* 0x000fe20000201400 */
[----:B------:R-:W-:Y:S01]  /*0ee0*/  FFMA.FTZ R23, R16, R23, -0.25000196695327758789 ;  /* 0xbe80004210177423 */ /* 0x000fe20000010017 */
[----:B------:R-:W-:-:S02]  /*0ef0*/  IADD3 R9, -R27, 0x40800000, RZ ;  /* 0x408000001b097810 */ /* 0x000fc40007ffe1ff */
[----:B------:R-:W-:Y:S01]  /*0f00*/  IADD3 R8, R18, -R27, RZ ;  /* 0x8000001b12087210 */ /* 0x000fe20007ffe0ff */
[----:B------:R-:W-:Y:S01]  /*0f10*/  FFMA.FTZ R23, R16, R23, 0.33333510160446166992 ;  /* 0x3eaaaae610177423 */ /* 0x000fe20000010017 */
[----:B------:R-:W-:Y:S01]  /*0f20*/  FMUL R26, R26, 1.1920928955078125e-07 ;  /* 0x340000001a1a7820 */ /* 0x000fe20000400000 */
[----:B------:R-:W-:Y:S01]  /*0f30*/  FFMA.FTZ R9, R9, R6, -1 ;  /* 0xbf80000009097423 */ /* 0x000fe20000010006 */
[----:B------:R-:W-:Y:S01]  /*0f40*/  I2FP.F32.S32 R27, R27 ;  /* 0x0000001b001b7245 */ /* 0x000fe20000201400 */
[----:B------:R-:W-:Y:S01]  /*0f50*/  FFMA.FTZ R23, R16, R23, -0.5 ;  /* 0xbf00000010177423 */ /* 0x000fe20000010017 */
[----:B------:R-:W-:Y:S01]  /*0f60*/  @!P0 FMUL R28, R28, 0.5 ;  /* 0x3f0000001c1c8820 */ /* 0x000fe20000400000 */
[----:B------:R-:W-:Y:S01]  /*0f70*/  FADD R8, R8, R9 ;  /* 0x0000000908087221 */ /* 0x000fe20000000000 */
[----:B------:R-:W-:Y:S01]  /*0f80*/  ISETP.GE.U32.AND P6, PT, R7, 0x7f800000, PT ;  /* 0x7f8000000700780c */ /* 0x000fe20003fc6070 */
[----:B------:R-:W-:Y:S01]  /*0f90*/  FMUL R9, R16, R23 ;  /* 0x0000001710097220 */ /* 0x000fe20000400000 */
[----:B------:R-:W-:Y:S01]  /*0fa0*/  FMUL R27, R27, 1.1920928955078125e-07 ;  /* 0x340000001b1b7820 */ /* 0x000fe20000400000 */
[----:B------:R-:W-:Y:S01]  /*0fb0*/  FFMA.FTZ R23, R8, -R21, 0.10546888411045074463 ;  /* 0x3dd8001208177423 */ /* 0x000fe20000010815 */
[----:B------:R-:W-:Y:S01]  /*0fc0*/  I2FP.F32.S32 R22, R22 ;  /* 0x0000001600167245 */ /* 0x000fe20000201400 */
[----:B------:R-:W-:Y:S01]  /*0fd0*/  FFMA.FTZ R9, R16, R9, R16 ;  /* 0x0000000910097223 */ /* 0x000fe20000010010 */
[----:B------:R-:W-:Y:S01]  /*0fe0*/  FFMA.FTZ R16, R24, 0.69314718246459960938, R25 ;  /* 0x3f31721818107823 */ /* 0x000fe20000010019 */
[----:B------:R-:W-:Y:S01]  /*0ff0*/  FFMA.FTZ R23, R8, R23, -0.13229703903198242188 ;  /* 0xbe0778e008177423 */ /* 0x000fe20000010017 */
[----:B------:R-:W-:Y:S01]  /*1000*/  ISETP.GE.U32.AND P1, PT, R17, 0x7f800000, PT ;  /* 0x7f8000001100780c */ /* 0x000fe20003f26070 */
[----:B------:R-:W-:Y:S01]  /*1010*/  FFMA.FTZ R9, R26, 0.69314718246459960938, R9 ;  /* 0x3f3172181a097823 */ /* 0x000fe20000010009 */
[----:B------:R-:W-:Y:S01]  /*1020*/  ISETP.GE.U32.AND P2, PT, R11, 0x7f800000, PT ;  /* 0x7f8000000b00780c */ /* 0x000fe20003f46070 */
[----:B------:R-:W-:Y:S01]  /*1030*/  FFMA.FTZ R23, R8, R23, 0.14491446316242218018 ;  /* 0x3e14647508177423 */ /* 0x000fe20000010017 */
[----:B------:R-:W-:-:S03]  /*1040*/  ISETP.GE.U32.AND P3, PT, R18, 0x7f800000, PT ;  /* 0x7f8000001200780c */ /* 0x000fc60003f66070 */
[----:B------:R-:W-:-:S04]  /*1050*/  FFMA.FTZ R23, R8, R23, -0.16641564667224884033 ;  /* 0xbe2a68dd08177423 */ /* 0x000fc80000010017 */
[----:B------:R-:W-:-:S04]  /*1060*/  FFMA.FTZ R23, R8, R23, 0.19988867640495300293 ;  /* 0x3e4caf9e08177423 */ /* 0x000fc80000010017 */
[----:B------:R-:W-:-:S04]  /*1070*/  FFMA.FTZ R23, R8, R23, -0.25000196695327758789 ;  /* 0xbe80004208177423 */ /* 0x000fc80000010017 */
[C---:B------:R-:W-:Y:S02]  /*1080*/  FFMA.FTZ R29, R8.reuse, R23, 0.33333510160446166992 ;  /* 0x3eaaaae6081d7423 */ /* 0x040fe40000010017 */
[----:B------:R-:W0:Y:S02]  /*1090*/  MUFU.EX2 R23, R28 ;  /* 0x0000001c00177308 */ /* 0x000e240000000800 */
[----:B------:R-:W-:-:S04]  /*10a0*/  FFMA.FTZ R29, R8, R29, -0.5 ;  /* 0xbf000000081d7423 */ /* 0x000fc8000001001d */
[----:B------:R-:W-:-:S04]  /*10b0*/  FMUL R29, R8, R29 ;  /* 0x0000001d081d7220 */ /* 0x000fc80000400000 */
[----:B------:R-:W-:Y:S01]  /*10c0*/  FFMA.FTZ R8, R8, R29, R8 ;  /* 0x0000001d08087223 */ /* 0x000fe20000010008 */
[----:B------:R-:W-:-:S03]  /*10d0*/  FMUL R29, R15, 1.4426950216293334961 ;  /* 0x3fb8aa3b0f1d7820 */ /* 0x000fc60000400000 */
[----:B------:R-:W-:Y:S01]  /*10e0*/  FFMA.FTZ R8, R27, 0.69314718246459960938, R8 ;  /* 0x3f3172181b087823 */ /* 0x000fe20000010008 */
[----:B0-----:R-:W-:Y:S01]  /*10f0*/  @!P0 FMUL R23, R23, R23 ;  /* 0x0000001717178220 */ /* 0x001fe20000400000 */
[----:B------:R-:W-:-:S03]  /*1100*/  FSETP.GEU.AND P0, PT, R29, -126, PT ;  /* 0xc2fc00001d00780b */ /* 0x000fc60003f0e000 */
[C---:B------:R-:W-:Y:S01]  /*1110*/  FADD.FTZ.RZ R24, R23.reuse, 1 ;  /* 0x3f80000017187421 */ /* 0x040fe2000001c000 */
[----:B------:R-:W-:-:S04]  /*1120*/  ISETP.GE.U32.AND P4, PT, R23, 0x7f800000, PT ;  /* 0x7f8000001700780c */ /* 0x000fc80003f86070 */
[----:B------:R-:W-:-:S04]  /*1130*/  IADD3 R24, R24, -0x3f400000, RZ ;  /* 0xc0c0000018187810 */ /* 0x000fc80007ffe0ff */
[----:B------:R-:W-:Y:S01]  /*1140*/  LOP3.LUT R26, R24, 0xff800000, RZ, 0xc0, !PT ;  /* 0xff800000181a7812 */ /* 0x000fe200078ec0ff */
[----:B------:R-:W-:-:S03]  /*1150*/  @!P0 FMUL R29, R29, 0.5 ;  /* 0x3f0000001d1d8820 */ /* 0x000fc60000400000 */
[----:B------:R-:W-:Y:S01]  /*1160*/  IADD3 R25, -R26, 0x40800000, RZ ;  /* 0x408000001a197810 */ /* 0x000fe20007ffe1ff */
[----:B------:R-:W0:Y:S01]  /*1170*/  MUFU.EX2 R24, R29 ;  /* 0x0000001d00187308 */ /* 0x000e220000000800 */
[----:B------:R-:W-:Y:S02]  /*1180*/  IADD3 R28, R23, -R26, RZ ;  /* 0x8000001a171c7210 */ /* 0x000fe40007ffe0ff */
[----:B------:R-:W-:Y:S01]  /*1190*/  I2FP.F32.S32 R26, R26 ;  /* 0x0000001a001a7245 */ /* 0x000fe20000201400 */
[----:B------:R-:W-:-:S04]  /*11a0*/  FFMA.FTZ R25, R25, R6, -1 ;  /* 0xbf80000019197423 */ /* 0x000fc80000010006 */
[----:B------:R-:W-:Y:S01]  /*11b0*/  FADD R28, R28, R25 ;  /* 0x000000191c1c7221 */ /* 0x000fe20000000000 */
[----:B------:R-:W-:-:S03]  /*11c0*/  FMUL R26, R26, 1.1920928955078125e-07 ;  /* 0x340000001a1a7820 */ /* 0x000fc60000400000 */
[----:B------:R-:W-:Y:S01]  /*11d0*/  FFMA.FTZ R25, R28, -R21, 0.10546888411045074463 ;  /* 0x3dd800121c197423 */ /* 0x000fe20000010815 */
[----:B0-----:R-:W-:-:S03]  /*11e0*/  @!P0 FMUL R24, R24, R24 ;  /* 0x0000001818188220 */ /* 0x001fc60000400000 */
[----:B------:R-:W-:Y:S01]  /*11f0*/  FFMA.FTZ R25, R28, R25, -0.13229703903198242188 ;  /* 0xbe0778e01c197423 */ /* 0x000fe20000010019 */
[----:B------:R-:W-:-:S03]  /*1200*/  FSETP.GT.AND P0, PT, R3, 20, PT ;  /* 0x41a000000300780b */ /* 0x000fc60003f04000 */
[----:B------:R-:W-:Y:S01]  /*1210*/  FFMA.FTZ R25, R28, R25, 0.14491446316242218018 ;  /* 0x3e1464751c197423 */ /* 0x000fe20000010019 */
[----:B------:R-:W-:-:S03]  /*1220*/  ISETP.GE.U32.AND P5, PT, R24, 0x7f800000, PT ;  /* 0x7f8000001800780c */ /* 0x000fc60003fa6070 */
[----:B------:R-:W-:-:S04]  /*1230*/  FFMA.FTZ R25, R28, R25, -0.16641564667224884033 ;  /* 0xbe2a68dd1c197423 */ /* 0x000fc80000010019 */
[----:B------:R-:W-:-:S04]  /*1240*/  FFMA.FTZ R25, R28, R25, 0.19988867640495300293 ;  /* 0x3e4caf9e1c197423 */ /* 0x000fc80000010019 */
[----:B------:R-:W-:-:S04]  /*1250*/  FFMA.FTZ R25, R28, R25, -0.25000196695327758789 ;  /* 0xbe8000421c197423 */ /* 0x000fc80000010019 */
[----:B------:R-:W-:-:S04]  /*1260*/  FFMA.FTZ R25, R28, R25, 0.33333510160446166992 ;  /* 0x3eaaaae61c197423 */ /* 0x000fc80000010019 */
[----:B------:R-:W-:-:S04]  /*1270*/  FFMA.FTZ R25, R28, R25, -0.5 ;  /* 0xbf0000001c197423 */ /* 0x000fc80000010019 */
[----:B------:R-:W-:-:S04]  /*1280*/  FMUL R25, R28, R25 ;  /* 0x000000191c197220 */ /* 0x000fc80000400000 */
[----:B------:R-:W-:Y:S01]  /*1290*/  FFMA.FTZ R27, R28, R25, R28 ;  /* 0x000000191c1b7223 */ /* 0x000fe2000001001c */
[----:B------:R-:W-:-:S05]  /*12a0*/  FADD.FTZ.RZ R25, R24, 1 ;  /* 0x3f80000018197421 */ /* 0x000fca000001c000 */
[----:B------:R-:W-:-:S04]  /*12b0*/  IADD3 R25, R25, -0x3f400000, RZ ;  /* 0xc0c0000019197810 */ /* 0x000fc80007ffe0ff */
[----:B------:R-:W-:-:S04]  /*12c0*/  LOP3.LUT R25, R25, 0xff800000, RZ, 0xc0, !PT ;  /* 0xff80000019197812 */ /* 0x000fc800078ec0ff */
[----:B------:R-:W-:-:S05]  /*12d0*/  IADD3 R28, -R25, 0x40800000, RZ ;  /* 0x40800000191c7810 */ /* 0x000fca0007ffe1ff */
[----:B------:R-:W-:Y:S01]  /*12e0*/  FFMA.FTZ R29, R28, R6, -1 ;  /* 0xbf8000001c1d7423 */ /* 0x000fe20000010006 */
[----:B------:R-:W-:Y:S02]  /*12f0*/  IADD3 R6, R24, -R25, RZ ;  /* 0x8000001918067210 */ /* 0x000fe40007ffe0ff */
[----:B------:R-:W-:-:S03]  /*1300*/  I2FP.F32.S32 R25, R25 ;  /* 0x0000001900197245 */ /* 0x000fc60000201400 */
[----:B------:R-:W-:-:S04]  /*1310*/  FADD R6, R6, R29 ;  /* 0x0000001d06067221 */ /* 0x000fc80000000000 */
[----:B------:R-:W-:-:S04]  /*1320*/  FFMA.FTZ R21, R6, -R21, 0.10546888411045074463 ;  /* 0x3dd8001206157423 */ /* 0x000fc80000010815 */
[----:B------:R-:W-:-:S04]  /*1330*/  FFMA.FTZ R21, R6, R21, -0.13229703903198242188 ;  /* 0xbe0778e006157423 */ /* 0x000fc80000010015 */
[----:B------:R-:W-:-:S04]  /*1340*/  FFMA.FTZ R21, R6, R21, 0.14491446316242218018 ;  /* 0x3e14647506157423 */ /* 0x000fc80000010015 */
[----:B------:R-:W-:-:S04]  /*1350*/  FFMA.FTZ R21, R6, R21, -0.16641564667224884033 ;  /* 0xbe2a68dd06157423 */ /* 0x000fc80000010015 */
[----:B------:R-:W-:-:S04]  /*1360*/  FFMA.FTZ R21, R6, R21, 0.19988867640495300293 ;  /* 0x3e4caf9e06157423 */ /* 0x000fc80000010015 */
[----:B------:R-:W-:-:S04]  /*1370*/  FFMA.FTZ R21, R6, R21, -0.25000196695327758789 ;  /* 0xbe80004206157423 */ /* 0x000fc80000010015 */
[----:B------:R-:W-:-:S04]  /*1380*/  FFMA.FTZ R21, R6, R21, 0.33333510160446166992 ;  /* 0x3eaaaae606157423 */ /* 0x000fc80000010015 */
[----:B------:R-:W-:-:S04]  /*1390*/  FFMA.FTZ R21, R6, R21, -0.5 ;  /* 0xbf00000006157423 */ /* 0x000fc80000010015 */
[----:B------:R-:W-:-:S04]  /*13a0*/  FMUL R21, R6, R21 ;  /* 0x0000001506157220 */ /* 0x000fc80000400000 */
[----:B------:R-:W-:Y:S01]  /*13b0*/  FFMA.FTZ R6, R6, R21, R6 ;  /* 0x0000001506067223 */ /* 0x000fe20000010006 */
[----:B------:R-:W-:Y:S01]  /*13c0*/  FFMA.FTZ R21, R26, 0.69314718246459960938, R27 ;  /* 0x3f3172181a157823 */ /* 0x000fe2000001001b */
[----:B------:R-:W-:Y:S01]  /*13d0*/  FMUL R27, R25, 1.1920928955078125e-07 ;  /* 0x34000000191b7820 */ /* 0x000fe20000400000 */
[----:B------:R-:W-:-:S03]  /*13e0*/  FMUL R25, R22, 1.1920928955078125e-07 ;  /* 0x3400000016197820 */ /* 0x000fc60000400000 */
[----:B------:R-:W-:Y:S01]  /*13f0*/  FFMA.FTZ R6, R27, 0.69314718246459960938, R6 ;  /* 0x3f3172181b067823 */ /* 0x000fe20000010006 */
[----:B------:R-:W-:Y:S01]  /*1400*/  FFMA.FTZ R25, R25, 0.69314718246459960938, R0 ;  /* 0x3f31721819197823 */ /* 0x000fe20000010000 */
[----:B------:R-:W-:Y:S06]  /*1410*/  @!P6 BRA `(.L_x_5) ;  /* 0x000000000014e947 */ /* 0x000fec0003800000 */
[----:B------:R-:W-:-:S13]  /*1420*/  ISETP.GE.AND P6, PT, R7, -0x407fffff, PT ;  /* 0xbf8000010700780c */ /* 0x000fda0003fc6270 */
[----:B------:R-:W-:-:S05]  /*1430*/  @P6 MOV R0, 0x7f800000 ;  /* 0x7f80000000006802 */ /* 0x000fca0000000f00 */
[C---:B------:R-:W-:Y:S01]  /*1440*/  @P6 FFMA.FTZ R25, R7.reuse, R0, +INF ;  /* 0x7f80000007196423 */ /* 0x040fe20000010000 */
[----:B------:R-:W-:-:S04]  /*1450*/  FSETP.NEU.AND P6, PT, R7, RZ, PT ;  /* 0x000000ff0700720b */ /* 0x000fc80003fcd000 */
[----:B------:R-:W-:-:S09]  /*1460*/  FSEL R25, R25, -RZ, P6 ;  /* 0x800000ff19197208 */ /* 0x000fd20003000000 */
.L_x_5:
[----:B------:R-:W-:Y:S05]  /*1470*/  BSYNC B0 ;  /* 0x0000000000007941 */ /* 0x000fea0003800000 */
.L_x_4:
[----:B------:R-:W-:Y:S04]  /*1480*/  BSSY B0, `(.L_x_6) ;  /* 0x0000007000007945 */ /* 0x000fe80003800000 */
[----:B------:R-:W-:Y:S05]  /*1490*/  @!P1 BRA `(.L_x_7) ;  /* 0x0000000000149947 */ /* 0x000fea0003800000 */
[C---:B------:R-:W-:Y:S02]  /*14a0*/  ISETP.GE.AND P1, PT, R17.reuse, -0x407fffff, PT ;  /* 0xbf8000011100780c */ /* 0x040fe40003f26270 */
[----:B------:R-:W-:-:S11]  /*14b0*/  FSETP.NEU.AND P6, PT, R17, RZ, PT ;  /* 0x000000ff1100720b */ /* 0x000fd60003fcd000 */
[----:B------:R-:W-:-:S05]  /*14c0*/  @P1 MOV R0, 0x7f800000 ;  /* 0x7f80000000001802 */ /* 0x000fca0000000f00 */
[----:B------:R-:W-:-:S05]  /*14d0*/  @P1 FFMA.FTZ R16, R17, R0, +INF ;  /* 0x7f80000011101423 */ /* 0x000fca0000010000 */
[----:B------:R-:W-:-:S07]  /*14e0*/  FSEL R16, R16, -RZ, P6 ;  /* 0x800000ff10107208 */ /* 0x000fce0003000000 */
.L_x_7:
[----:B------:R-:W-:Y:S05]  /*14f0*/  BSYNC B0 ;  /* 0x0000000000007941 */ /* 0x000fea0003800000 */
.L_x_6:
[----:B------:R-:W-:Y:S04]  /*1500*/  BSSY B0, `(.L_x_8) ;  /* 0x0000007000007945 */ /* 0x000fe80003800000 */
[----:B------:R-:W-:Y:S05]  /*1510*/  @!P2 BRA `(.L_x_9) ;  /* 0x000000000014a947 */ /* 0x000fea0003800000 */
[C---:B------:R-:W-:Y:S02]  /*1520*/  ISETP.GE.AND P1, PT, R11.reuse, -0x407fffff, PT ;  /* 0xbf8000010b00780c */ /* 0x040fe40003f26270 */
[----:B------:R-:W-:-:S11]  /*1530*/  FSETP.NEU.AND P2, PT, R11, RZ, PT ;  /* 0x000000ff0b00720b */ /* 0x000fd60003f4d000 */
[----:B------:R-:W-:-:S05]  /*1540*/  @P1 MOV R0, 0x7f800000 ;  /* 0x7f80000000001802 */ /* 0x000fca0000000f00 */
[----:B------:R-:W-:-:S05]  /*1550*/  @P1 FFMA.FTZ R9, R11, R0, +INF ;  /* 0x7f8000000b091423 */ /* 0x000fca0000010000 */
[----:B------:R-:W-:-:S07]  /*1560*/  FSEL R9, R9, -RZ, P2 ;  /* 0x800000ff09097208 */ /* 0x000fce0001000000 */
.L_x_9:
[----:B------:R-:W-:Y:S05]  /*1570*/  BSYNC B0 ;  /* 0x0000000000007941 */ /* 0x000fea0003800000 */
.L_x_8:
[----:B------:R-:W-:Y:S04]  /*1580*/  BSSY B0, `(.L_x_10) ;  /* 0x0000007000007945 */ /* 0x000fe80003800000 */
[----:B------:R-:W-:Y:S05]  /*1590*/  @!P3 BRA `(.L_x_11) ;  /* 0x000000000014b947 */ /* 0x000fea0003800000 */
[C---:B------:R-:W-:Y:S02]  /*15a0*/  ISETP.GE.AND P1, PT, R18.reuse, -0x407fffff, PT ;  /* 0xbf8000011200780c */ /* 0x040fe40003f26270 */
[----:B------:R-:W-:-:S11]  /*15b0*/  FSETP.NEU.AND P2, PT, R18, RZ, PT ;  /* 0x000000ff1200720b */ /* 0x000fd60003f4d000 */
[----:B------:R-:W-:-:S05]  /*15c0*/  @P1 MOV R7, 0x7f800000 ;  /* 0x7f80000000071802 */ /* 0x000fca0000000f00 */
[----:B------:R-:W-:-:S05]  /*15d0*/  @P1 FFMA.FTZ R8, R18, R7, +INF ;  /* 0x7f80000012081423 */ /* 0x000fca0000010007 */
[----:B------:R-:W-:-:S07]  /*15e0*/  FSEL R8, R8, -RZ, P2 ;  /* 0x800000ff08087208 */ /* 0x000fce0001000000 */
.L_x_11:
[----:B------:R-:W-:Y:S05]  /*15f0*/  BSYNC B0 ;  /* 0x0000000000007941 */ /* 0x000fea0003800000 */
.L_x_10:
[----:B------:R-:W-:Y:S04]  /*1600*/  BSSY B0, `(.L_x_12) ;  /* 0x0000007000007945 */ /* 0x000fe80003800000 */
[----:B------:R-:W-:Y:S05]  /*1610*/  @!P4 BRA `(.L_x_13) ;  /* 0x000000000014c947 */ /* 0x000fea0003800000 */
[C---:B------:R-:W-:Y:S02]  /*1620*/  ISETP.GE.AND P1, PT, R23.reuse, -0x407fffff, PT ;  /* 0xbf8000011700780c */ /* 0x040fe40003f26270 */
[----:B------:R-:W-:-:S11]  /*1630*/  FSETP.NEU.AND P2, PT, R23, RZ, PT ;  /* 0x000000ff1700720b */ /* 0x000fd60003f4d000 */
[----:B------:R-:W-:-:S05]  /*1640*/  @P1 MOV R0, 0x7f800000 ;  /* 0x7f80000000001802 */ /* 0x000fca0000000f00 */
[----:B------:R-:W-:-:S05]  /*1650*/  @P1 FFMA.FTZ R21, R23, R0, +INF ;  /* 0x7f80000017151423 */ /* 0x000fca0000010000 */
[----:B------:R-:W-:-:S07]  /*1660*/  FSEL R21, R21, -RZ, P2 ;  /* 0x800000ff15157208 */ /* 0x000fce0001000000 */
.L_x_13:
[----:B------:R-:W-:Y:S05]  /*1670*/  BSYNC B0 ;  /* 0x0000000000007941 */ /* 0x000fea0003800000 */
.L_x_12:
[----:B------:R-:W-:Y:S04]  /*1680*/  BSSY B0, `(.L_x_14) ;  /* 0x0000007000007945 */ /* 0x000fe80003800000 */
[----:B------:R-:W-:Y:S05]  /*1690*/  @!P5 BRA `(.L_x_15) ;  /* 0x000000000014d947 */ /* 0x000fea0003800000 */
[C---:B------:R-:W-:Y:S02]  /*16a0*/  ISETP.GE.AND P1, PT, R24.reuse, -0x407fffff, PT ;  /* 0xbf8000011800780c */ /* 0x040fe40003f26270 */
[----:B------:R-:W-:-:S11]  /*16b0*/  FSETP.NEU.AND P2, PT, R24, RZ, PT ;  /* 0x000000ff1800720b */ /* 0x000fd60003f4d000 */
[----:B------:R-:W-:-:S05]  /*16c0*/  @P1 MOV R7, 0x7f800000 ;  /* 0x7f80000000071802 */ /* 0x000fca0000000f00 */
[----:B------:R-:W-:-:S05]  /*16d0*/  @P1 FFMA.FTZ R6, R24, R7, +INF ;  /* 0x7f80000018061423 */ /* 0x000fca0000010007 */
[----:B------:R-:W-:-:S07]  /*16e0*/  FSEL R6, R6, -RZ, P2 ;  /* 0x800000ff06067208 */ /* 0x000fce0001000000 */
.L_x_15:
[----:B------:R-:W-:Y:S05]  /*16f0*/  BSYNC B0 ;  /* 0x0000000000007941 */ /* 0x000fea0003800000 */
.L_x_14:
[----:B------:R-:W-:Y:S01]  /*1700*/  FSEL R18, R3, R20, P0 ;  /* 0x0000001403127208 */ /* 0x000fe20000000000 */
[----:B------:R-:W-:Y:S01]  /*1710*/  BSSY B0, `(.L_x_16) ;  /* 0x0000018000007945 */ /* 0x000fe20003800000 */
[----:B------:R-:W-:Y:S02]  /*1720*/  FSETP.GT.AND P1, PT, R4, 20, PT ;  /* 0x41a000000400780b */ /* 0x000fe40003f24000 */
[----:B------:R-:W-:Y:S01]  /*1730*/  FSETP.GT.AND P0, PT, R10, 20, PT ;  /* 0x41a000000a00780b */ /* 0x000fe20003f04000 */
[----:B------:R-:W-:Y:S01]  /*1740*/  FADD.FTZ R22, |R18|, -RZ ;  /* 0x800000ff12167221 */ /* 0x000fe20000010200 */
[----:B------:R-:W-:-:S04]  /*1750*/  FSEL R7, R4, R19, P1 ;  /* 0x0000001304077208 */ /* 0x000fc80000800000 */
[----:B------:R-:W-:-:S13]  /*1760*/  FSETP.GE.AND P2, PT, R22, 0.60000002384185791016, PT ;  /* 0x3f19999a1600780b */ /* 0x000fda0003f46000 */
[----:B------:R-:W-:Y:S05]  /*1770*/  @!P2 BRA `(.L_x_17) ;  /* 0x000000000028a947 */ /* 0x000fea0003800000 */
[C---:B------:R-:W-:Y:S01]  /*1780*/  FMUL R0, R22.reuse, 2.8853900432586669922 ;  /* 0x4038aa3b16007820 */ /* 0x040fe20000400000 */
[----:B------:R-:W-:Y:S01]  /*1790*/  HFMA2.MMA R20, -RZ, RZ, 1.875, 0 ;  /* 0x3f800000ff147435 */ /* 0x000fe200000001ff */
[----:B------:R-:W-:-:S04]  /*17a0*/  FSETP.GE.AND P1, PT, R22, 9.010913848876953125, PT ;  /* 0x41102cb41600780b */ /* 0x000fc80003f26000 */
[----:B------:R-:W0:Y:S02]  /*17b0*/  MUFU.EX2 R0, R0 ;  /* 0x0000000000007308 */ /* 0x000e240000000800 */
[----:B0-----:R-:W-:-:S06]  /*17c0*/  FADD R11, R0, 1 ;  /* 0x3f800000000b7421 */ /* 0x001fcc0000000000 */
[----:B------:R-:W0:Y:S02]  /*17d0*/  MUFU.RCP R11, R11 ;  /* 0x0000000b000b7308 */ /* 0x000e240000001000 */
[----:B0-----:R-:W-:-:S05]  /*17e0*/  FFMA.FTZ R17, R11, -2, R20 ;  /* 0xc00000000b117823 */ /* 0x001fca0000010014 */
[----:B------:R-:W-:-:S04]  /*17f0*/  FSEL R17, R17, 1, !P1 ;  /* 0x3f80000011117808 */ /* 0x000fc80004800000 */
[----:B------:R-:W-:Y:S01]  /*1800*/  LOP3.LUT R18, R17, 0x80000000, R18, 0xf8, !PT ;  /* 0x8000000011127812 */ /* 0x000fe200078ef812 */
[----:B------:R-:W-:Y:S06]  /*1810*/  BRA `(.L_x_18) ;  /* 0x00000000001c7947 */ /* 0x000fec0003800000 */
.L_x_17:
[----:B------:R-:W-:Y:S01]  /*1820*/  MOV R0, 0x3c80f082 ;  /* 0x3c80f08200007802 */ /* 0x000fe20000000f00 */
[----:B------:R-:W-:-:S04]  /*1830*/  FMUL R11, R18, R18 ;  /* 0x00000012120b7220 */ /* 0x000fc80000400000 */
[----:B------:R-:W-:-:S04]  /*1840*/  FFMA.FTZ R0, R11, R0, -0.052303962409496307373 ;  /* 0xbd563cae0b007423 */ /* 0x000fc80000010000 */
[----:B------:R-:W-:-:S04]  /*1850*/  FFMA.FTZ R0, R11, R0, 0.1331529766321182251 ;  /* 0x3e0859410b007423 */ /* 0x000fc80000010000 */
[----:B------:R-:W-:-:S04]  /*1860*/  FFMA.FTZ R0, R11, R0, -0.33332768082618713379 ;  /* 0xbeaaa9ed0b007423 */ /* 0x000fc80000010000 */
[----:B------:R-:W-:-:S04]  /*1870*/  FFMA.FTZ R11, R11, R0, RZ ;  /* 0x000000000b0b7223 */ /* 0x000fc800000100ff */
[----:B------:R-:W-:-:S07]  /*1880*/  FFMA.FTZ R18, R18, R11, R18 ;  /* 0x0000000b12127223 */ /* 0x000fce0000010012 */
.L_x_18:
[----:B------:R-:W-:Y:S05]  /*1890*/  BSYNC B0 ;  /* 0x0000000000007941 */ /* 0x000fea0003800000 */
.L_x_16:
[----:B------:R-:W-:Y:S01]  /*18a0*/  FADD.FTZ R22, |R7|, -RZ ;  /* 0x800000ff07167221 */ /* 0x000fe20000010200 */
[----:B------:R-:W-:Y:S01]  /*18b0*/  BSSY B0, `(.L_x_19) ;  /* 0x0000016000007945 */ /* 0x000fe20003800000 */
[----:B------:R-:W-:Y:S02]  /*18c0*/  FSETP.GT.AND P1, PT, R5, 20, PT ;  /* 0x41a000000500780b */ /* 0x000fe40003f24000 */
[----:B------:R-:W-:Y:S02]  /*18d0*/  FSEL R11, R10, R25, P0 ;  /* 0x000000190a0b7208 */ /* 0x000fe40000000000 */
        /* <DEDUP_REMOVED lines=12> */
.L_x_20:
[----:B------:R-:W-:Y:S01]  /*19a0*/  MOV R0, 0x3c80f082 ;  /* 0x3c80f08200007802 */ /* 0x000fe20000000f00 */
[----:B------:R-:W-:-:S04]  /*19b0*/  FMUL R17, R7, R7 ;  /* 0x0000000707117220 */ /* 0x000fc80000400000 */
[----:B------:R-:W-:-:S04]  /*19c0*/  FFMA.FTZ R0, R17, R0, -0.052303962409496307373 ;  /* 0xbd563cae11007423 */ /* 0x000fc80000010000 */
[----:B------:R-:W-:-:S04]  /*19d0*/  FFMA.FTZ R0, R17, R0, 0.1331529766321182251 ;  /* 0x3e08594111007423 */ /* 0x000fc80000010000 */
[----:B------:R-:W-:-:S04]  /*19e0*/  FFMA.FTZ R0, R17, R0, -0.33332768082618713379 ;  /* 0xbeaaa9ed11007423 */ /* 0x000fc80000010000 */
[----:B------:R-:W-:-:S04]  /*19f0*/  FFMA.FTZ R0, R17, R0, RZ ;  /* 0x0000000011007223 */ /* 0x000fc800000100ff */
[----:B------:R-:W-:-:S07]  /*1a00*/  FFMA.FTZ R7, R7, R0, R7 ;  /* 0x0000000007077223 */ /* 0x000fce0000010007 */
.L_x_21:
[----:B------:R-:W-:Y:S05]  /*1a10*/  BSYNC B0 ;  /* 0x0000000000007941 */ /* 0x000fea0003800000 */
.L_x_19:
        /* <DEDUP_REMOVED lines=16> */
.L_x_23:
[----:B------:R-:W-:Y:S01]  /*1b20*/  MOV R0, 0x3c80f082 ;  /* 0x3c80f08200007802 */ /* 0x000fe20000000f00 */
[----:B------:R-:W-:-:S04]  /*1b30*/  FMUL R17, R11, R11 ;  /* 0x0000000b0b117220 */ /* 0x000fc80000400000 */
[----:B------:R-:W-:-:S04]  /*1b40*/  FFMA.FTZ R0, R17, R0, -0.052303962409496307373 ;  /* 0xbd563cae11007423 */ /* 0x000fc80000010000 */
[----:B------:R-:W-:-:S04]  /*1b50*/  FFMA.FTZ R0, R17, R0, 0.1331529766321182251 ;  /* 0x3e08594111007423 */ /* 0x000fc80000010000 */
[----:B------:R-:W-:-:S04]  /*1b60*/  FFMA.FTZ R0, R17, R0, -0.33332768082618713379 ;  /* 0xbeaaa9ed11007423 */ /* 0x000fc80000010000 */
[----:B------:R-:W-:-:S04]  /*1b70*/  FFMA.FTZ R0, R17, R0, RZ ;  /* 0x0000000011007223 */ /* 0x000fc800000100ff */
[----:B------:R-:W-:-:S07]  /*1b80*/  FFMA.FTZ R11, R11, R0, R11 ;  /* 0x000000000b0b7223 */ /* 0x000fce000001000b */
.L_x_24:
[----:B------:R-:W-:Y:S05]  /*1b90*/  BSYNC B0 ;  /* 0x0000000000007941 */ /* 0x000fea0003800000 */
.L_x_22:
        /* <DEDUP_REMOVED lines=16> */
.L_x_26:
[----:B------:R-:W-:Y:S01]  /*1ca0*/  MOV R0, 0x3c80f082 ;  /* 0x3c80f08200007802 */ /* 0x000fe20000000f00 */
[----:B------:R-:W-:-:S04]  /*1cb0*/  FMUL R9, R16, R16 ;  /* 0x0000001010097220 */ /* 0x000fc80000400000 */
[----:B------:R-:W-:-:S04]  /*1cc0*/  FFMA.FTZ R0, R9, R0, -0.052303962409496307373 ;  /* 0xbd563cae09007423 */ /* 0x000fc80000010000 */
[----:B------:R-:W-:-:S04]  /*1cd0*/  FFMA.FTZ R0, R9, R0, 0.1331529766321182251 ;  /* 0x3e08594109007423 */ /* 0x000fc80000010000 */
[----:B------:R-:W-:-:S04]  /*1ce0*/  FFMA.FTZ R0, R9, R0, -0.33332768082618713379 ;  /* 0xbeaaa9ed09007423 */ /* 0x000fc80000010000 */
[----:B------:R-:W-:-:S04]  /*1cf0*/  FFMA.FTZ R9, R9, R0, RZ ;  /* 0x0000000009097223 */ /* 0x000fc800000100ff */
[----:B------:R-:W-:-:S07]  /*1d00*/  FFMA.FTZ R16, R16, R9, R16 ;  /* 0x0000000910107223 */ /* 0x000fce0000010010 */
.L_x_27:
[----:B------:R-:W-:Y:S05]  /*1d10*/  BSYNC B0 ;  /* 0x0000000000007941 */ /* 0x000fea0003800000 */
.L_x_25:
        /* <DEDUP_REMOVED lines=16> */
.L_x_29:
[----:B------:R-:W-:Y:S01]  /*1e20*/  MOV R0, 0x3c80f082 ;  /* 0x3c80f08200007802 */ /* 0x000fe20000000f00 */
[----:B------:R-:W-:-:S04]  /*1e30*/  FMUL R9, R17, R17 ;  /* 0x0000001111097220 */ /* 0x000fc80000400000 */
[----:B------:R-:W-:-:S04]  /*1e40*/  FFMA.FTZ R0, R9, R0, -0.052303962409496307373 ;  /* 0xbd563cae09007423 */ /* 0x000fc80000010000 */
[----:B------:R-:W-:-:S04]  /*1e50*/  FFMA.FTZ R0, R9, R0, 0.1331529766321182251 ;  /* 0x3e08594109007423 */ /* 0x000fc80000010000 */
[----:B------:R-:W-:-:S04]  /*1e60*/  FFMA.FTZ R0, R9, R0, -0.33332768082618713379 ;  /* 0xbeaaa9ed09007423 */ /* 0x000fc80000010000 */
[----:B------:R-:W-:-:S04]  /*1e70*/  FFMA.FTZ R0, R9, R0, RZ ;  /* 0x0000000009007223 */ /* 0x000fc800000100ff */
[----:B------:R-:W-:-:S07]  /*1e80*/  FFMA.FTZ R17, R17, R0, R17 ;  /* 0x0000000011117223 */ /* 0x000fce0000010011 */
.L_x_30:
[----:B------:R-:W-:Y:S05]  /*1e90*/  BSYNC B0 ;  /* 0x0000000000007941 */ /* 0x000fea0003800000 */
.L_x_28:
        /* <DEDUP_REMOVED lines=16> */
.L_x_32:
[----:B------:R-:W-:Y:S01]  /*1fa0*/  MOV R0, 0x3c80f082 ;  /* 0x3c80f08200007802 */ /* 0x000fe20000000f00 */
[----:B------:R-:W-:-:S04]  /*1fb0*/  FMUL R9, R8, R8 ;  /* 0x0000000808097220 */ /* 0x000fc80000400000 */
[----:B------:R-:W-:-:S04]  /*1fc0*/  FFMA.FTZ R0, R9, R0, -0.052303962409496307373 ;  /* 0xbd563cae09007423 */ /* 0x000fc80000010000 */
[----:B------:R-:W-:-:S04]  /*1fd0*/  FFMA.FTZ R0, R9, R0, 0.1331529766321182251 ;  /* 0x3e08594109007423 */ /* 0x000fc80000010000 */
[----:B------:R-:W-:-:S04]  /*1fe0*/  FFMA.FTZ R0, R9, R0, -0.33332768082618713379 ;  /* 0xbeaaa9ed09007423 */ /* 0x000fc80000010000 */
[----:B------:R-:W-:-:S04]  /*1ff0*/  FFMA.FTZ R9, R9, R0, RZ ;  /* 0x0000000009097223 */ /* 0x000fc800000100ff */
[----:B------:R-:W-:-:S07]  /*2000*/  FFMA.FTZ R20, R8, R9, R8 ;  /* 0x0000000908147223 */ /* 0x000fce0000010008 */
.L_x_33:
[----:B------:R-:W-:Y:S05]  /*2010*/  BSYNC B0 ;  /* 0x0000000000007941 */ /* 0x000fea0003800000 */
.L_x_31:
[----:B------:R-:W-:Y:S01]  /*2020*/  FADD.FTZ R19, |R21|, -RZ ;  /* 0x800000ff15137221 */ /* 0x000fe20000010200 */
[----:B------:R-:W-:Y:S01]  /*2030*/  BSSY B0, `(.L_x_34) ;  /* 0x0000015000007945 */ /* 0x000fe20003800000 */
[----:B------:R-:W-:-:S03]  /*2040*/  FSEL R6, R15, R6, P1 ;  /* 0x000000060f067208 */ /* 0x000fc60000800000 */
        /* <DEDUP_REMOVED lines=12> */
.L_x_35:
[----:B------:R-:W-:Y:S01]  /*2110*/  MOV R0, 0x3c80f082 ;  /* 0x3c80f08200007802 */ /* 0x000fe20000000f00 */
[----:B------:R-:W-:-:S04]  /*2120*/  FMUL R9, R21, R21 ;  /* 0x0000001515097220 */ /* 0x000fc80000400000 */
[----:B------:R-:W-:-:S04]  /*2130*/  FFMA.FTZ R0, R9, R0, -0.052303962409496307373 ;  /* 0xbd563cae09007423 */ /* 0x000fc80000010000 */
[----:B------:R-:W-:-:S04]  /*2140*/  FFMA.FTZ R0, R9, R0, 0.1331529766321182251 ;  /* 0x3e08594109007423 */ /* 0x000fc80000010000 */
[----:B------:R-:W-:-:S04]  /*2150*/  FFMA.FTZ R0, R9, R0, -0.33332768082618713379 ;  /* 0xbeaaa9ed09007423 */ /* 0x000fc80000010000 */
[----:B------:R-:W-:-:S04]  /*2160*/  FFMA.FTZ R0, R9, R0, RZ ;  /* 0x0000000009007223 */ /* 0x000fc800000100ff */
[----:B------:R-:W-:-:S07]  /*2170*/  FFMA.FTZ R21, R21, R0, R21 ;  /* 0x0000000015157223 */ /* 0x000fce0000010015 */
.L_x_36:
[----:B------:R-:W-:Y:S05]  /*2180*/  BSYNC B0 ;  /* 0x0000000000007941 */ /* 0x000fea0003800000 */
.L_x_34:
[----:B------:R-:W-:Y:S01]  /*2190*/  FADD.FTZ R22, |R6|, -RZ ;  /* 0x800000ff06167221 */ /* 0x000fe20000010200 */
[----:B------:R-:W-:Y:S01]  /*21a0*/  BSSY B0, `(.L_x_37) ;  /* 0x0000015000007945 */ /* 0x000fe20003800000 */
[----:B------:R-:W-:-:S03]  /*21b0*/  SHF.R.S32.HI R19, RZ, 0x1f, R2 ;  /* 0x0000001fff137819 */ /* 0x000fc60000011402 */
        /* <DEDUP_REMOVED lines=12> */
.L_x_38:
[----:B------:R-:W-:Y:S01]  /*2280*/  MOV R0, 0x3c80f082 ;  /* 0x3c80f08200007802 */ /* 0x000fe20000000f00 */
[----:B------:R-:W-:-:S04]  /*2290*/  FMUL R9, R6, R6 ;  /* 0x0000000606097220 */ /* 0x000fc80000400000 */
[----:B------:R-:W-:-:S04]  /*22a0*/  FFMA.FTZ R0, R9, R0, -0.052303962409496307373 ;  /* 0xbd563cae09007423 */ /* 0x000fc80000010000 */
[----:B------:R-:W-:-:S04]  /*22b0*/  FFMA.FTZ R0, R9, R0, 0.1331529766321182251 ;  /* 0x3e08594109007423 */ /* 0x000fc80000010000 */
[----:B------:R-:W-:-:S04]  /*22c0*/  FFMA.FTZ R0, R9, R0, -0.33332768082618713379 ;  /* 0xbeaaa9ed09007423 */ /* 0x000fc80000010000 */
[----:B------:R-:W-:-:S04]  /*22d0*/  FFMA.FTZ R9, R9, R0, RZ ;  /* 0x0000000009097223 */ /* 0x000fc800000100ff */
[----:B------:R-:W-:-:S07]  /*22e0*/  FFMA.FTZ R0, R6, R9, R6 ;  /* 0x0000000906007223 */ /* 0x000fce0000010006 */
.L_x_39:
[----:B------:R-:W-:Y:S05]  /*22f0*/  BSYNC B0 ;  /* 0x0000000000007941 */ /* 0x000fea0003800000 */
.L_x_37:
[----:B------:R-:W-:Y:S01]  /*2300*/  ULDC.64 UR6, c[0x0][0x210] ;  /* 0x0000840000067ab9 */ /* 0x000fe20000000a00 */
[----:B------:R-:W-:Y:S01]  /*2310*/  FMUL R9, R4, R7 ;  /* 0x0000000704097220 */ /* 0x000fe20000400000 */
[----:B------:R-:W-:Y:S01]  /*2320*/  LEA R6, P0, R2, UR6, 0x2 ;  /* 0x0000000602067c11 */ /* 0x000fe2000f8010ff */
[----:B------:R-:W-:Y:S01]  /*2330*/  FMUL R10, R10, R11 ;  /* 0x0000000b0a0a7220 */ /* 0x000fe20000400000 */
[----:B------:R-:W-:Y:S01]  /*2340*/  FMUL R8, R3, R18 ;  /* 0x0000001203087220 */ /* 0x000fe20000400000 */
[----:B------:R-:W-:Y:S01]  /*2350*/  FMUL R11, R5, R16 ;  /* 0x00000010050b7220 */ /* 0x000fe20000400000 */
[----:B------:R-:W-:Y:S01]  /*2360*/  LEA.HI.X R7, R2, UR7, R19, 0x2, P0 ;  /* 0x0000000702077c11 */ /* 0x000fe200080f1413 */
[----:B------:R-:W-:Y:S01]  /*2370*/  FMUL R12, R12, R17 ;  /* 0x000000110c0c7220 */ /* 0x000fe20000400000 */
[----:B------:R-:W-:Y:S01]  /*2380*/  FMUL R13, R13, R20 ;  /* 0x000000140d0d7220 */ /* 0x000fe20000400000 */
[----:B------:R-:W-:Y:S01]  /*2390*/  FMUL R14, R14, R21 ;  /* 0x000000150e0e7220 */ /* 0x000fe20000400000 */
[----:B------:R-:W-:Y:S01]  /*23a0*/  FMUL R15, R15, R0 ;  /* 0x000000000f0f7220 */ /* 0x000fe20000400000 */
[----:B------:R-:W-:Y:S04]  /*23b0*/  STG.E.128 desc[UR4][R6.64], R8 ;  /* 0x0000000806007986 */ /* 0x000fe8000c101d04 */
[----:B------:R-:W-:Y:S01]  /*23c0*/  STG.E.128 desc[UR4][R6.64+0x800], R12 ;  /* 0x0008000c06007986 */ /* 0x000fe2000c101d04 */
[----:B------:R-:W-:Y:S05]  /*23d0*/  EXIT ;  /* 0x000000000000794d */ /* 0x000fea0003800000 */
.L_x_40:
[----:B------:R-:W-:-:S00]  /*23e0*/  BRA `(.L_x_40) ;  /* 0xfffffffc00fc7947 */ /* 0x000fc0000383ffff */
[----:B------:R-:W-:-:S00]  /*23f0*/  NOP ;  /* 0x0000000000007918 */ /* 0x000fc00000000000 */
        /* <DEDUP_REMOVED lines=8> */
.L_x_41:


//--------------------- .nv.global.init           --------------------------
	.section	.nv.global.init,"aw",@progbits
.nv.global.init:
	.type		_$_str,@object
	.size		_$_str,(_$_str_$_2 - _$_str)
_$_str:
        /*0000*/ 	.byte	0x5f, 0x5f, 0x43, 0x55, 0x44, 0x41, 0x5f, 0x46, 0x54, 0x5a, 0x00
	.type		_$_str_$_2,@object
	.size		_$_str_$_2,(.L_1 - _$_str_$_2)
_$_str_$_2:
        /*000b*/ 	.byte	0x5f, 0x5f, 0x43, 0x55, 0x44, 0x41, 0x5f, 0x50, 0x52, 0x45, 0x43, 0x5f, 0x53, 0x51, 0x52, 0x54
        /*001b*/ 	.byte	0x00
.L_1:


//--------------------- .nv.constant0.triton_poi_fused__native_batch_norm_legit_no_training_mul_softplus_tanh_3 --------------------------
	.section	.nv.constant0.triton_poi_fused__native_batch_norm_legit_no_training_mul_softplus_tanh_3,"a",@progbits
	.sectionflags	@""
	.align	4
.nv.constant0.triton_poi_fused__native_batch_norm_legit_no_training_mul_softplus_tanh_3:
	.zero		580
